	.target	sm_80

	.elftype	@"ET_EXEC"


//--------------------- .note.nv.tkinfo           --------------------------
	.section	.note.nv.tkinfo,"",@"SHT_NOTE"
	.sectionflags	@"SHF_NOTE_NV_TKINFO"
	.tkinfo
        /*0018*/ 	.word	0x00000002
        /*0030*/ 	.string	""
        /*0030*/ 	.string	"ptxas"
        /*0030*/ 	.string	"Cuda compilation tools, release 13.0, V13.0.88"
        /*0030*/ 	.string	"Build cuda_13.0.r13.0/compiler.36424714_0"
        /*0030*/ 	.string	"-v  -suppress-debug-info  -lineinfo  -arch sm_80 "



//--------------------- .note.nv.cuinfo           --------------------------
	.section	.note.nv.cuinfo,"",@"SHT_NOTE"
	.sectionflags	@"SHF_NOTE_NV_CUINFO"
        /*0018*/ 	.short	0x0002
        /*001a*/ 	.short	0x0050
        /*001c*/ 	.short	0x0082
	.zero		2


//--------------------- .nv.info                  --------------------------
	.section	.nv.info,"",@"SHT_CUDA_INFO"
	.align	4


	//----- nvinfo : EIATTR_REGCOUNT
	.align		4
        /*0000*/ 	.byte	0x04, 0x2f
        /*0002*/ 	.short	(.L_2 - .L_1)
	.align		4
.L_1:
        /*0004*/ 	.word	index@(attn_fwd)
        /*0008*/ 	.word	0x00000040


	//----- nvinfo : EIATTR_FRAME_SIZE
	.align		4
.L_2:
        /*000c*/ 	.byte	0x04, 0x11
        /*000e*/ 	.short	(.L_4 - .L_3)
	.align		4
.L_3:
        /*0010*/ 	.word	index@(attn_fwd)
        /*0014*/ 	.word	0x00000000


	//----- nvinfo : EIATTR_MIN_STACK_SIZE
	.align		4
.L_4:
        /*0018*/ 	.byte	0x04, 0x12
        /*001a*/ 	.short	(.L_6 - .L_5)
	.align		4
.L_5:
        /*001c*/ 	.word	index@(attn_fwd)
        /*0020*/ 	.word	0x00000000
.L_6:


//--------------------- .nv.info.attn_fwd         --------------------------
	.section	.nv.info.attn_fwd,"",@"SHT_CUDA_INFO"
	.sectionflags	@""
	.align	4


	//----- nvinfo : EIATTR_CUDA_API_VERSION
	.align		4
        /*0000*/ 	.byte	0x04, 0x37
        /*0002*/ 	.short	(.L_8 - .L_7)
.L_7:
        /*0004*/ 	.word	0x00000082


	//----- nvinfo : EIATTR_SW2861232_WAR
	.align		4
.L_8:
        /*0008*/ 	.byte	0x01, 0x35
	.zero		2


	//----- nvinfo : EIATTR_PARAM_CBANK
	.align		4
        /*000c*/ 	.byte	0x04, 0x0a
        /*000e*/ 	.short	(.L_10 - .L_9)
	.align		4
.L_9:
        /*0010*/ 	.word	index@(.nv.constant0.attn_fwd)
        /*0014*/ 	.short	0x0160
        /*0016*/ 	.short	0x0088


	//----- nvinfo : EIATTR_CBANK_PARAM_SIZE
	.align		4
.L_10:
        /*0018*/ 	.byte	0x03, 0x19
        /*001a*/ 	.short	0x0088


	//----- nvinfo : EIATTR_KPARAM_INFO
	.align		4
        /*001c*/ 	.byte	0x04, 0x17
        /*001e*/ 	.short	(.L_12 - .L_11)
.L_11:
        /*0020*/ 	.word	0x00000000
        /*0024*/ 	.short	0x0019
        /*0026*/ 	.short	0x0080
        /*0028*/ 	.byte	0x00, 0xf4, 0x21, 0x00


	//----- nvinfo : EIATTR_KPARAM_INFO
	.align		4
.L_12:
        /*002c*/ 	.byte	0x04, 0x17
        /*002e*/ 	.short	(.L_14 - .L_13)
.L_13:
        /*0030*/ 	.word	0x00000000
        /*0034*/ 	.short	0x0018
        /*0036*/ 	.short	0x0078
        /*0038*/ 	.byte	0x00, 0xf4, 0x21, 0x00


	//----- nvinfo : EIATTR_KPARAM_INFO
	.align		4
.L_14:
        /*003c*/ 	.byte	0x04, 0x17
        /*003e*/ 	.short	(.L_16 - .L_15)
.L_15:
        /*0040*/ 	.word	0x00000000
        /*0044*/ 	.short	0x0017
        /*0046*/ 	.short	0x0070
        /*0048*/ 	.byte	0x00, 0xf0, 0x11, 0x00


	//----- nvinfo : EIATTR_KPARAM_INFO
	.align		4
.L_16:
        /*004c*/ 	.byte	0x04, 0x17
        /*004e*/ 	.short	(.L_18 - .L_17)
.L_17:
        /*0050*/ 	.word	0x00000000
        /*0054*/ 	.short	0x0016
        /*0056*/ 	.short	0x006c
        /*0058*/ 	.byte	0x00, 0xf0, 0x11, 0x00


	//----- nvinfo : EIATTR_KPARAM_INFO
	.align		4
.L_18:
        /*005c*/ 	.byte	0x04, 0x17
        /*005e*/ 	.short	(.L_20 - .L_19)
.L_19:
        /*0060*/ 	.word	0x00000000
        /*0064*/ 	.short	0x0015
        /*0066*/ 	.short	0x0068
        /*0068*/ 	.byte	0x00, 0xf0, 0x11, 0x00


	//----- nvinfo : EIATTR_KPARAM_INFO
	.align		4
.L_20:
        /*006c*/ 	.byte	0x04, 0x17
        /*006e*/ 	.short	(.L_22 - .L_21)
.L_21:
        /*0070*/ 	.word	0x00000000
        /*0074*/ 	.short	0x0014
        /*0076*/ 	.short	0x0064
        /*0078*/ 	.byte	0x00, 0xf0, 0x11, 0x00


	//----- nvinfo : EIATTR_KPARAM_INFO
	.align		4
.L_22:
        /*007c*/ 	.byte	0x04, 0x17
        /*007e*/ 	.short	(.L_24 - .L_23)
.L_23:
        /*0080*/ 	.word	0x00000000
        /*0084*/ 	.short	0x0013
        /*0086*/ 	.short	0x0060
        /*0088*/ 	.byte	0x00, 0xf0, 0x11, 0x00


	//----- nvinfo : EIATTR_KPARAM_INFO
	.align		4
.L_24:
        /*008c*/ 	.byte	0x04, 0x17
        /*008e*/ 	.short	(.L_26 - .L_25)
.L_25:
        /*0090*/ 	.word	0x00000000
        /*0094*/ 	.short	0x0012
        /*0096*/ 	.short	0x005c
        /*0098*/ 	.byte	0x00, 0xf0, 0x11, 0x00


	//----- nvinfo : EIATTR_KPARAM_INFO
	.align		4
.L_26:
        /*009c*/ 	.byte	0x04, 0x17
        /*009e*/ 	.short	(.L_28 - .L_27)
.L_27:
        /*00a0*/ 	.word	0x00000000
        /*00a4*/ 	.short	0x0011
        /*00a6*/ 	.short	0x0058
        /*00a8*/ 	.byte	0x00, 0xf0, 0x11, 0x00


	//----- nvinfo : EIATTR_KPARAM_INFO
	.align		4
.L_28:
        /*00ac*/ 	.byte	0x04, 0x17
        /*00ae*/ 	.short	(.L_30 - .L_29)
.L_29:
        /*00b0*/ 	.word	0x00000000
        /*00b4*/ 	.short	0x0010
        /*00b6*/ 	.short	0x0054
        /*00b8*/ 	.byte	0x00, 0xf0, 0x11, 0x00


	//----- nvinfo : EIATTR_KPARAM_INFO
	.align		4
.L_30:
        /*00bc*/ 	.byte	0x04, 0x17
        /*00be*/ 	.short	(.L_32 - .L_31)
.L_31:
        /*00c0*/ 	.word	0x00000000
        /*00c4*/ 	.short	0x000f
        /*00c6*/ 	.short	0x0050
        /*00c8*/ 	.byte	0x00, 0xf0, 0x11, 0x00


	//----- nvinfo : EIATTR_KPARAM_INFO
	.align		4
.L_32:
        /*00cc*/ 	.byte	0x04, 0x17
        /*00ce*/ 	.short	(.L_34 - .L_33)
.L_33:
        /*00d0*/ 	.word	0x00000000
        /*00d4*/ 	.short	0x000e
        /*00d6*/ 	.short	0x004c
        /*00d8*/ 	.byte	0x00, 0xf0, 0x11, 0x00


	//----- nvinfo : EIATTR_KPARAM_INFO
	.align		4
.L_34:
        /*00dc*/ 	.byte	0x04, 0x17
        /*00de*/ 	.short	(.L_36 - .L_35)
.L_35:
        /*00e0*/ 	.word	0x00000000
        /*00e4*/ 	.short	0x000d
        /*00e6*/ 	.short	0x0048
        /*00e8*/ 	.byte	0x00, 0xf0, 0x11, 0x00


	//----- nvinfo : EIATTR_KPARAM_INFO
	.align		4
.L_36:
        /*00ec*/ 	.byte	0x04, 0x17
        /*00ee*/ 	.short	(.L_38 - .L_37)
.L_37:
        /*00f0*/ 	.word	0x00000000
        /*00f4*/ 	.short	0x000c
        /*00f6*/ 	.short	0x0044
        /*00f8*/ 	.byte	0x00, 0xf0, 0x11, 0x00


	//----- nvinfo : EIATTR_KPARAM_INFO
	.align		4
.L_38:
        /*00fc*/ 	.byte	0x04, 0x17
        /*00fe*/ 	.short	(.L_40 - .L_39)
.L_39:
        /*0100*/ 	.word	0x00000000
        /*0104*/ 	.short	0x000b
        /*0106*/ 	.short	0x0040
        /*0108*/ 	.byte	0x00, 0xf0, 0x11, 0x00


	//----- nvinfo : EIATTR_KPARAM_INFO
	.align		4
.L_40:
        /*010c*/ 	.byte	0x04, 0x17
        /*010e*/ 	.short	(.L_42 - .L_41)
.L_41:
        /*0110*/ 	.word	0x00000000
        /*0114*/ 	.short	0x000a
        /*0116*/ 	.short	0x003c
        /*0118*/ 	.byte	0x00, 0xf0, 0x11, 0x00


	//----- nvinfo : EIATTR_KPARAM_INFO
	.align		4
.L_42:
        /*011c*/ 	.byte	0x04, 0x17
        /*011e*/ 	.short	(.L_44 - .L_43)
.L_43:
        /*0120*/ 	.word	0x00000000
        /*0124*/ 	.short	0x0009
        /*0126*/ 	.short	0x0038
        /*0128*/ 	.byte	0x00, 0xf0, 0x11, 0x00


	//----- nvinfo : EIATTR_KPARAM_INFO
	.align		4
.L_44:
        /*012c*/ 	.byte	0x04, 0x17
        /*012e*/ 	.short	(.L_46 - .L_45)
.L_45:
        /*0130*/ 	.word	0x00000000
        /*0134*/ 	.short	0x0008
        /*0136*/ 	.short	0x0034
        /*0138*/ 	.byte	0x00, 0xf0, 0x11, 0x00


	//----- nvinfo : EIATTR_KPARAM_INFO
	.align		4
.L_46:
        /*013c*/ 	.byte	0x04, 0x17
        /*013e*/ 	.short	(.L_48 - .L_47)
.L_47:
        /*0140*/ 	.word	0x00000000
        /*0144*/ 	.short	0x0007
        /*0146*/ 	.short	0x0030
        /*0148*/ 	.byte	0x00, 0xf0, 0x11, 0x00


	//----- nvinfo : EIATTR_KPARAM_INFO
	.align		4
.L_48:
        /*014c*/ 	.byte	0x04, 0x17
        /*014e*/ 	.short	(.L_50 - .L_49)
.L_49:
        /*0150*/ 	.word	0x00000000
        /*0154*/ 	.short	0x0006
        /*0156*/ 	.short	0x002c
        /*0158*/ 	.byte	0x00, 0xf0, 0x11, 0x00


	//----- nvinfo : EIATTR_KPARAM_INFO
	.align		4
.L_50:
        /*015c*/ 	.byte	0x04, 0x17
        /*015e*/ 	.short	(.L_52 - .L_51)
.L_51:
        /*0160*/ 	.word	0x00000000
        /*0164*/ 	.short	0x0005
        /*0166*/ 	.short	0x0028
        /*0168*/ 	.byte	0x00, 0xf0, 0x11, 0x00


	//----- nvinfo : EIATTR_KPARAM_INFO
	.align		4
.L_52:
        /*016c*/ 	.byte	0x04, 0x17
        /*016e*/ 	.short	(.L_54 - .L_53)
.L_53:
        /*0170*/ 	.word	0x00000000
        /*0174*/ 	.short	0x0004
        /*0176*/ 	.short	0x0020
        /*0178*/ 	.byte	0x00, 0xf4, 0x21, 0x00


	//----- nvinfo : EIATTR_KPARAM_INFO
	.align		4
.L_54:
        /*017c*/ 	.byte	0x04, 0x17
        /*017e*/ 	.short	(.L_56 - .L_55)
.L_55:
        /*0180*/ 	.word	0x00000000
        /*0184*/ 	.short	0x0003
        /*0186*/ 	.short	0x0018
        /*0188*/ 	.byte	0x00, 0xf4, 0x21, 0x00


	//----- nvinfo : EIATTR_KPARAM_INFO
	.align		4
.L_56:
        /*018c*/ 	.byte	0x04, 0x17
        /*018e*/ 	.short	(.L_58 - .L_57)
.L_57:
        /*0190*/ 	.word	0x00000000
        /*0194*/ 	.short	0x0002
        /*0196*/ 	.short	0x0010
        /*0198*/ 	.byte	0x00, 0xf4, 0x21, 0x00


	//----- nvinfo : EIATTR_KPARAM_INFO
	.align		4
.L_58:
        /*019c*/ 	.byte	0x04, 0x17
        /*019e*/ 	.short	(.L_60 - .L_59)
.L_59:
        /*01a0*/ 	.word	0x00000000
        /*01a4*/ 	.short	0x0001
        /*01a6*/ 	.short	0x0008
        /*01a8*/ 	.byte	0x00, 0xf4, 0x21, 0x00


	//----- nvinfo : EIATTR_KPARAM_INFO
	.align		4
.L_60:
        /*01ac*/ 	.byte	0x04, 0x17
        /*01ae*/ 	.short	(.L_62 - .L_61)
.L_61:
        /*01b0*/ 	.word	0x00000000
        /*01b4*/ 	.short	0x0000
        /*01b6*/ 	.short	0x0000
        /*01b8*/ 	.byte	0x00, 0xf4, 0x21, 0x00


	//----- nvinfo : EIATTR_MAXREG_COUNT
	.align		4
.L_62:
        /*01bc*/ 	.byte	0x03, 0x1b
        /*01be*/ 	.short	0x00ff


	//----- nvinfo : EIATTR_NUM_BARRIERS
	.align		4
        /*01c0*/ 	.byte	0x02, 0x4c
        /*01c2*/ 	.byte	0x01
	.zero		1


	//----- nvinfo : EIATTR_MERCURY_ISA_VERSION
	.align		4
        /*01c4*/ 	.byte	0x03, 0x5f
        /*01c6*/ 	.short	0x0000


	//----- nvinfo : EIATTR_COOP_GROUP_MASK_REGIDS
	.align		4
        /*01c8*/ 	.byte	0x04, 0x29
        /*01ca*/ 	.short	(.L_64 - .L_63)


	//   ....[0]....
.L_63:
        /*01cc*/ 	.word	0xffffffff


	//   ....[1]....
        /*01d0*/ 	.word	0xffffffff


	//   ....[2]....
        /*01d4*/ 	.word	0xffffffff


	//   ....[3]....
        /*01d8*/ 	.word	0xffffffff


	//   ....[4]....
        /*01dc*/ 	.word	0xffffffff


	//   ....[5]....
        /*01e0*/ 	.word	0xffffffff


	//   ....[6]....
        /*01e4*/ 	.word	0xffffffff


	//   ....[7]....
        /*01e8*/ 	.word	0xffffffff


	//----- nvinfo : EIATTR_COOP_GROUP_INSTR_OFFSETS
	.align		4
.L_64:
        /*01ec*/ 	.byte	0x04, 0x28
        /*01ee*/ 	.short	(.L_66 - .L_65)


	//   ....[0]....
.L_65:
        /*01f0*/ 	.word	0x00000c70


	//   ....[1]....
        /*01f4*/ 	.word	0x00000ca0


	//   ....[2]....
        /*01f8*/ 	.word	0x00000cc0


	//   ....[3]....
        /*01fc*/ 	.word	0x00000cf0


	//   ....[4]....
        /*0200*/ 	.word	0x00001290


	//   ....[5]....
        /*0204*/ 	.word	0x000012a0


	//   ....[6]....
        /*0208*/ 	.word	0x000012e0


	//   ....[7]....
        /*020c*/ 	.word	0x000012f0


	//----- nvinfo : EIATTR_EXIT_INSTR_OFFSETS
	.align		4
.L_66:
        /*0210*/ 	.byte	0x04, 0x1c
        /*0212*/ 	.short	(.L_68 - .L_67)


	//   ....[0]....
.L_67:
        /*0214*/ 	.word	0x00001f50


	//   ....[1]....
        /*0218*/ 	.word	0x00001ff0


	//----- nvinfo : EIATTR_REQNTID
	.align		4
.L_68:
        /*021c*/ 	.byte	0x04, 0x10
        /*021e*/ 	.short	(.L_70 - .L_69)
.L_69:
        /*0220*/ 	.word	0x00000100
        /*0224*/ 	.word	0x00000001
        /*0228*/ 	.word	0x00000001
.L_70:


//--------------------- .nv.callgraph             --------------------------
	.section	.nv.callgraph,"",@"SHT_CUDA_CALLGRAPH"
	.align	4
	.sectionentsize	8
	.align		4
        /*0000*/ 	.word	0x00000000
	.align		4
        /*0004*/ 	.word	0xffffffff
	.align		4
        /*0008*/ 	.word	0x00000000
	.align		4
        /*000c*/ 	.word	0xfffffffe
	.align		4
        /*0010*/ 	.word	0x00000000
	.align		4
        /*0014*/ 	.word	0xfffffffd
	.align		4
        /*0018*/ 	.word	0x00000000
	.align		4
        /*001c*/ 	.word	0xfffffffc


//--------------------- .nv.rel.action            --------------------------
	.section	.nv.rel.action,"",@"SHT_CUDA_RELOCINFO"
	.align	8
	.sectionentsize	8
        /*0000*/ 	.byte	0x73, 0x00, 0x00, 0x00, 0x00, 0x00, 0x00, 0x00, 0x00, 0x00, 0x00, 0x11, 0x25, 0x00, 0x05, 0x36


//--------------------- .nv.constant4             --------------------------
	.section	.nv.constant4,"a",@progbits
	.align	8
	.align		8
.nv.constant4:
        /*0000*/ 	.dword	_$_str


//--------------------- .nv.constant0.attn_fwd    --------------------------
	.section	.nv.constant0.attn_fwd,"a",@progbits
	.sectionflags	@""
	.align	4
.nv.constant0.attn_fwd:
	.zero		488


//--------------------- .text.attn_fwd            --------------------------
	.section	.text.attn_fwd,"ax",@progbits
	.sectioninfo	@"SHI_REGISTERS=64"
	.align	128
        .global         attn_fwd
        .type           attn_fwd,@function
        .size           attn_fwd,(.L_x_3 - attn_fwd)
        .other          attn_fwd,@"STO_CUDA_ENTRY STV_DEFAULT"
attn_fwd:
.text.attn_fwd:
[----:B------:R-:W-:Y:S02]  /*0000*/  MOV R1, c[0x0][0x28] ;  /* 0x00000a0000017a02 */ /* 0x000fe40000000f00 */
[----:B------:R-:W0:Y:S01]  /*0010*/  S2R R56, SR_TID.X ;  /* 0x0000000000387919 */ /* 0x000e220000002100 */
[----:B------:R-:W-:Y:S01]  /*0020*/  MOV R16, c[0x0][0x198] ;  /* 0x0000660000107a02 */ /* 0x000fe20000000f00 */
[----:B------:R-:W-:Y:S02]  /*0030*/  ULDC.64 UR4, c[0x0][0x118] ;  /* 0x0000460000047ab9 */ /* 0x000fe40000000a00 */
[----:B------:R-:W1:Y:S04]  /*0040*/  S2R R55, SR_CTAID.X ;  /* 0x0000000000377919 */ /* 0x000e680000002500 */
[----:B------:R-:W2:Y:S01]  /*0050*/  S2R R61, SR_CTAID.Y ;  /* 0x00000000003d7919 */ /* 0x000ea20000002600 */
[----:B0-----:R-:W-:Y:S02]  /*0060*/  LOP3.LUT R14, R56, 0x7f, RZ, 0xc0, !PT ;  /* 0x0000007f380e7812 */ /* 0x001fe400078ec0ff */
[----:B------:R-:W-:-:S03]  /*0070*/  SHF.R.U32.HI R59, RZ, 0x7, R56 ;  /* 0x00000007ff3b7819 */ /* 0x000fc60000011638 */
[----:B-1----:R-:W-:Y:S01]  /*0080*/  IMAD R55, R55, 0x80, R14 ;  /* 0x0000008037377824 */ /* 0x002fe200078e020e */
[----:B------:R-:W-:Y:S01]  /*0090*/  SGXT.U32 R59, R59, 0x1 ;  /* 0x000000013b3b781a */ /* 0x000fe20000000000 */
[----:B--2---:R-:W-:Y:S02]  /*00a0*/  IMAD R0, R61, c[0x0][0x190], RZ ;  /* 0x000064003d007a24 */ /* 0x004fe400078e02ff */
[----:B------:R-:W-:Y:S02]  /*00b0*/  IMAD R3, R55, c[0x0][0x194], RZ ;  /* 0x0000650037037a24 */ /* 0x000fe400078e02ff */
[----:B------:R-:W-:Y:S02]  /*00c0*/  IMAD R6, R59, c[0x0][0x198], RZ ;  /* 0x000066003b067a24 */ /* 0x000fe400078e02ff */
[----:B------:R-:W-:Y:S01]  /*00d0*/  IMAD.SHL.U32 R2, R0, 0x2, RZ ;  /* 0x0000000200027824 */ /* 0x000fe200078e00ff */
[----:B------:R-:W-:Y:S01]  /*00e0*/  SHF.L.U32 R5, R3, 0x1, RZ ;  /* 0x0000000103057819 */ /* 0x000fe200000006ff */
[----:B------:R-:W-:-:S02]  /*00f0*/  IMAD R7, R16, 0x2, R6 ;  /* 0x0000000210077824 */ /* 0x000fc400078e0206 */
[----:B------:R-:W-:Y:S01]  /*0100*/  IMAD.HI R0, R0, 0x2, RZ ;  /* 0x0000000200007827 */ /* 0x000fe200078e02ff */
[----:B------:R-:W-:Y:S02]  /*0110*/  IADD3 R19, P0, P1, R5, c[0x0][0x160], R2 ;  /* 0x0000580005137a10 */ /* 0x000fe4000791e002 */
[----:B------:R-:W-:Y:S01]  /*0120*/  LEA R8, R16, R7, 0x1 ;  /* 0x0000000710087211 */ /* 0x000fe200078e08ff */
[----:B------:R-:W-:-:S05]  /*0130*/  IMAD.HI R3, R3, 0x2, RZ ;  /* 0x0000000203037827 */ /* 0x000fca00078e02ff */
[----:B------:R-:W-:Y:S01]  /*0140*/  IADD3.X R20, R3, c[0x0][0x164], R0, P0, P1 ;  /* 0x0000590003147a10 */ /* 0x000fe200007e2400 */
[----:B------:R-:W-:Y:S01]  /*0150*/  IMAD R0, R16, 0x2, R8 ;  /* 0x0000000210007824 */ /* 0x000fe200078e0208 */
[-C--:B------:R-:W-:Y:S02]  /*0160*/  LEA R2, P0, R6, R19.reuse, 0x1 ;  /* 0x0000001306027211 */ /* 0x080fe400078008ff */
[CC--:B------:R-:W-:Y:S02]  /*0170*/  LEA R4, P1, R7.reuse, R19.reuse, 0x1 ;  /* 0x0000001307047211 */ /* 0x0c0fe400078208ff */
[----:B------:R-:W-:Y:S02]  /*0180*/  LEA R9, R16, R0, 0x1 ;  /* 0x0000000010097211 */ /* 0x000fe400078e08ff */
[-C--:B------:R-:W-:Y:S02]  /*0190*/  LEA.HI.X.SX32 R3, R6, R20.reuse, 0x1, P0 ;  /* 0x0000001406037211 */ /* 0x080fe400000f0eff */
[----:B------:R-:W-:Y:S01]  /*01a0*/  LEA R6, P0, R8, R19, 0x1 ;  /* 0x0000001308067211 */ /* 0x000fe200078008ff */
[----:B------:R-:W-:Y:S01]  /*01b0*/  IMAD R13, R16, 0x2, R9 ;  /* 0x00000002100d7824 */ /* 0x000fe200078e0209 */
[-C--:B------:R-:W-:Y:S01]  /*01c0*/  LEA.HI.X.SX32 R5, R7, R20.reuse, 0x1, P1 ;  /* 0x0000001407057211 */ /* 0x080fe200008f0eff */
[----:B------:R0:W2:Y:S01]  /*01d0*/  LDG.E.U16 R17, [R2.64] ;  /* 0x0000000402117981 */ /* 0x0000a2000c1e1500 */
[----:B------:R-:W-:-:S02]  /*01e0*/  LEA.HI.X.SX32 R7, R8, R20, 0x1, P0 ;  /* 0x0000001408077211 */ /* 0x000fc400000f0eff */
[C---:B------:R-:W-:Y:S01]  /*01f0*/  LEA R10, P0, R9.reuse, R19, 0x1 ;  /* 0x00000013090a7211 */ /* 0x040fe200078008ff */
[----:B------:R1:W3:Y:S01]  /*0200*/  LDG.E.U16 R18, [R4.64] ;  /* 0x0000000404127981 */ /* 0x0002e2000c1e1500 */
[C---:B------:R-:W-:Y:S02]  /*0210*/  LEA R15, R16.reuse, R13, 0x1 ;  /* 0x0000000d100f7211 */ /* 0x040fe400078e08ff */
[-C--:B------:R-:W-:Y:S01]  /*0220*/  LEA.HI.X.SX32 R11, R9, R20.reuse, 0x1, P0 ;  /* 0x00000014090b7211 */ /* 0x080fe200000f0eff */
[----:B------:R4:W5:Y:S01]  /*0230*/  LDG.E.U16 R6, [R6.64] ;  /* 0x0000000406067981 */ /* 0x000962000c1e1500 */
[CC--:B------:R-:W-:Y:S01]  /*0240*/  LEA R12, P1, R13.reuse, R19.reuse, 0x1 ;  /* 0x000000130d0c7211 */ /* 0x0c0fe200078208ff */
[----:B------:R-:W-:Y:S01]  /*0250*/  IMAD R16, R16, 0x2, R15 ;  /* 0x0000000210107824 */ /* 0x000fe200078e020f */
[----:B------:R-:W-:Y:S01]  /*0260*/  LEA R8, P0, R0, R19, 0x1 ;  /* 0x0000001300087211 */ /* 0x000fe200078008ff */
[----:B------:R4:W3:Y:S01]  /*0270*/  LDG.E.U16 R10, [R10.64] ;  /* 0x000000040a0a7981 */ /* 0x0008e2000c1e1500 */
[----:B------:R-:W-:-:S02]  /*0280*/  LEA.HI.X.SX32 R13, R13, R20, 0x1, P1 ;  /* 0x000000140d0d7211 */ /* 0x000fc400008f0eff */
[CC--:B0-----:R-:W-:Y:S02]  /*0290*/  LEA R2, P1, R15.reuse, R19.reuse, 0x1 ;  /* 0x000000130f027211 */ /* 0x0c1fe400078208ff */
[-C--:B------:R-:W-:Y:S01]  /*02a0*/  LEA.HI.X.SX32 R9, R0, R20.reuse, 0x1, P0 ;  /* 0x0000001400097211 */ /* 0x080fe200000f0eff */
[----:B------:R-:W5:Y:S01]  /*02b0*/  LDG.E.U16 R12, [R12.64] ;  /* 0x000000040c0c7981 */ /* 0x000f62000c1e1500 */
[C---:B-1----:R-:W-:Y:S02]  /*02c0*/  LEA R4, P0, R16.reuse, R19, 0x1 ;  /* 0x0000001310047211 */ /* 0x042fe400078008ff */
[-C--:B------:R-:W-:Y:S01]  /*02d0*/  LEA.HI.X.SX32 R3, R15, R20.reuse, 0x1, P1 ;  /* 0x000000140f037211 */ /* 0x080fe200008f0eff */
[----:B------:R0:W5:Y:S01]  /*02e0*/  LDG.E.U16 R8, [R8.64] ;  /* 0x0000000408087981 */ /* 0x000162000c1e1500 */
[----:B------:R-:W-:-:S03]  /*02f0*/  LEA.HI.X.SX32 R5, R16, R20, 0x1, P0 ;  /* 0x0000001410057211 */ /* 0x000fc600000f0eff */
[----:B------:R1:W5:Y:S04]  /*0300*/  LDG.E.U16 R2, [R2.64] ;  /* 0x0000000402027981 */ /* 0x000368000c1e1500 */
[----:B------:R0:W5:Y:S01]  /*0310*/  LDG.E.U16 R4, [R4.64] ;  /* 0x0000000404047981 */ /* 0x000162000c1e1500 */
[----:B------:R-:W-:Y:S02]  /*0320*/  SHF.R.S32.HI R0, RZ, 0x7, R56 ;  /* 0x00000007ff007819 */ /* 0x000fe40000011438 */
[----:B----4-:R-:W-:Y:S02]  /*0330*/  SHF.L.U32 R7, R14, 0x1, RZ ;  /* 0x000000010e077819 */ /* 0x010fe400000006ff */
[----:B------:R-:W-:-:S04]  /*0340*/  SGXT R0, R0, 0x1 ;  /* 0x000000010000781a */ /* 0x000fc80000000200 */
[----:B------:R-:W-:-:S04]  /*0350*/  LOP3.LUT R0, R7, 0x110, R0, 0x78, !PT ;  /* 0x0000011007007812 */ /* 0x000fc800078e7800 */
[C---:B------:R-:W-:Y:S02]  /*0360*/  LOP3.LUT R7, R0.reuse, 0x20, RZ, 0x3c, !PT ;  /* 0x0000002000077812 */ /* 0x040fe400078e3cff */
[C---:B------:R-:W-:Y:S02]  /*0370*/  LOP3.LUT R11, R0.reuse, 0x40, RZ, 0x3c, !PT ;  /* 0x00000040000b7812 */ /* 0x040fe400078e3cff */
[----:B0-----:R-:W-:Y:S01]  /*0380*/  LOP3.LUT R9, R0, 0x60, RZ, 0x3c, !PT ;  /* 0x0000006000097812 */ /* 0x001fe200078e3cff */
[----:B-1----:R-:W-:-:S05]  /*0390*/  IMAD.MOV.U32 R3, RZ, RZ, 0x1 ;  /* 0x00000001ff037424 */ /* 0x002fca00078e00ff */
[----:B------:R-:W-:Y:S01]  /*03a0*/  ISETP.LE.AND P0, PT, R3, c[0x0][0x1d0], PT ;  /* 0x0000740003007a0c */ /* 0x000fe20003f03270 */
[----:B------:R-:W-:Y:S01]  /*03b0*/  IMAD.MOV.U32 R3, RZ, RZ, 0x3f800000 ;  /* 0x3f800000ff037424 */ /* 0x000fe200078e00ff */
[----:B------:R-:W-:Y:S01]  /*03c0*/  MOV R40, 0xff800000 ;  /* 0xff80000000287802 */ /* 0x000fe20000000f00 */
[----:B------:R-:W-:Y:S01]  /*03d0*/  IMAD.MOV.U32 R32, RZ, RZ, -0x800000 ;  /* 0xff800000ff207424 */ /* 0x000fe200078e00ff */
[----:B------:R-:W-:Y:S01]  /*03e0*/  MOV R5, 0x3f800000 ;  /* 0x3f80000000057802 */ /* 0x000fe20000000f00 */
[----:B------:R-:W-:Y:S01]  /*03f0*/  CS2R R14, SRZ ;  /* 0x00000000000e7805 */ /* 0x000fe2000001ff00 */
[C---:B------:R-:W-:Y:S02]  /*0400*/  SHF.L.U32 R60, R56.reuse, 0x1, RZ ;  /* 0x00000001383c7819 */ /* 0x040fe400000006ff */
[C---:B------:R-:W-:Y:S01]  /*0410*/  LOP3.LUT R57, R56.reuse, 0x7, RZ, 0xc0, !PT ;  /* 0x0000000738397812 */ /* 0x040fe200078ec0ff */
[----:B--2---:R0:W-:Y:S04]  /*0420*/  STS.U16 [R0], R17 ;  /* 0x0000001100007388 */ /* 0x0041e80000000400 */
[----:B---3--:R-:W-:Y:S04]  /*0430*/  STS.U16 [R0+0x800], R10 ;  /* 0x0008000a00007388 */ /* 0x008fe80000000400 */
[----:B------:R1:W-:Y:S04]  /*0440*/  STS.U16 [R7+0x200], R18 ;  /* 0x0002001207007388 */ /* 0x0003e80000000400 */
[----:B-----5:R2:W-:Y:S04]  /*0450*/  STS.U16 [R7+0xa00], R12 ;  /* 0x000a000c07007388 */ /* 0x0205e80000000400 */
[----:B------:R3:W-:Y:S04]  /*0460*/  STS.U16 [R11+0x400], R6 ;  /* 0x000400060b007388 */ /* 0x0007e80000000400 */
[----:B------:R3:W-:Y:S04]  /*0470*/  STS.U16 [R11+0xc00], R2 ;  /* 0x000c00020b007388 */ /* 0x0007e80000000400 */
[----:B------:R3:W-:Y:S04]  /*0480*/  STS.U16 [R9+0x600], R8 ;  /* 0x0006000809007388 */ /* 0x0007e80000000400 */
[----:B------:R3:W-:Y:S01]  /*0490*/  STS.U16 [R9+0xe00], R4 ;  /* 0x000e000409007388 */ /* 0x0007e20000000400 */
[----:B0-----:R-:W-:Y:S01]  /*04a0*/  CS2R R16, SRZ ;  /* 0x0000000000107805 */ /* 0x001fe2000001ff00 */
[----:B-1----:R-:W-:Y:S01]  /*04b0*/  CS2R R18, SRZ ;  /* 0x0000000000127805 */ /* 0x002fe2000001ff00 */
[----:B--2---:R-:W-:Y:S01]  /*04c0*/  CS2R R12, SRZ ;  /* 0x00000000000c7805 */ /* 0x004fe2000001ff00 */
[----:B------:R-:W-:Y:S01]  /*04d0*/  LOP3.LUT R0, R56, 0x1f, RZ, 0xc0, !PT ;  /* 0x0000001f38007812 */ /* 0x000fe200078ec0ff */
[----:B------:R-:W-:Y:S05]  /*04e0*/  @!P0 BRA `(.L_x_0) ;  /* 0x00000f1000008947 */ /* 0x000fea0003800000 */
[C---:B---3--:R-:W-:Y:S01]  /*04f0*/  IMAD R2, R61.reuse, c[0x0][0x1b0], RZ ;  /* 0x00006c003d027a24 */ /* 0x048fe200078e02ff */
[----:B------:R-:W-:Y:S01]  /*0500*/  LOP3.LUT R3, R56, 0xf, RZ, 0xc0, !PT ;  /* 0x0000000f38037812 */ /* 0x000fe200078ec0ff */
[----:B------:R-:W-:Y:S01]  /*0510*/  IMAD R5, R0, c[0x0][0x1b4], RZ ;  /* 0x00006d0000057a24 */ /* 0x000fe200078e02ff */
[----:B------:R-:W-:Y:S01]  /*0520*/  SHF.R.S32.HI R6, RZ, 0x2, R56 ;  /* 0x00000002ff067819 */ /* 0x000fe20000011438 */
[----:B------:R-:W-:Y:S01]  /*0530*/  IMAD.SHL.U32 R4, R2, 0x2, RZ ;  /* 0x0000000202047824 */ /* 0x000fe200078e00ff */
[----:B------:R-:W-:Y:S01]  /*0540*/  LOP3.LUT R44, R60, 0x1fe, RZ, 0xc0, !PT ;  /* 0x000001fe3c2c7812 */ /* 0x000fe200078ec0ff */
[----:B------:R-:W-:Y:S01]  /*0550*/  IMAD R0, R61, c[0x0][0x1a0], RZ ;  /* 0x000068003d007a24 */ /* 0x000fe200078e02ff */
[----:B------:R-:W-:Y:S01]  /*0560*/  SHF.L.U32 R7, R5, 0x1, RZ ;  /* 0x0000000105077819 */ /* 0x000fe200000006ff */
[----:B------:R-:W-:Y:S01]  /*0570*/  IMAD R3, R3, c[0x0][0x1a8], RZ ;  /* 0x00006a0003037a24 */ /* 0x000fe200078e02ff */
[----:B------:R-:W-:Y:S01]  /*0580*/  SGXT R6, R6, 0x1 ;  /* 0x000000010606781a */ /* 0x000fe20000000200 */
[----:B------:R-:W-:Y:S01]  /*0590*/  IMAD.SHL.U32 R9, R57, 0x10, RZ ;  /* 0x0000001039097824 */ /* 0x000fe200078e00ff */
[----:B------:R-:W-:Y:S01]  /*05a0*/  IADD3 R10, P2, P3, R7, c[0x0][0x170], R4 ;  /* 0x00005c00070a7a10 */ /* 0x000fe20007b5e004 */
[----:B------:R-:W-:Y:S01]  /*05b0*/  IMAD.HI R7, R5, 0x2, RZ ;  /* 0x0000000205077827 */ /* 0x000fe200078e02ff */
[--C-:B------:R-:W-:Y:S01]  /*05c0*/  SHF.R.U32.HI R11, RZ, 0x2, R56.reuse ;  /* 0x00000002ff0b7819 */ /* 0x100fe20000011638 */
[----:B------:R-:W-:Y:S01]  /*05d0*/  CS2R R16, SRZ ;  /* 0x0000000000107805 */ /* 0x000fe2000001ff00 */
[----:B------:R-:W-:Y:S01]  /*05e0*/  LOP3.LUT R6, R6, 0x90, RZ, 0xc0, !PT ;  /* 0x0000009006067812 */ /* 0x000fe200078ec0ff */
[----:B------:R-:W-:Y:S01]  /*05f0*/  IMAD.HI R4, R2, 0x2, RZ ;  /* 0x0000000202047827 */ /* 0x000fe200078e02ff */
[----:B------:R-:W-:Y:S01]  /*0600*/  SHF.L.U32 R2, R0, 0x1, RZ ;  /* 0x0000000100027819 */ /* 0x000fe200000006ff */
[----:B------:R-:W-:Y:S01]  /*0610*/  CS2R R18, SRZ ;  /* 0x0000000000127805 */ /* 0x000fe2000001ff00 */
[----:B------:R-:W-:Y:S01]  /*0620*/  LOP3.LUT R12, R56, 0x10, RZ, 0xc0, !PT ;  /* 0x00000010380c7812 */ /* 0x000fe200078ec0ff */
[----:B------:R-:W-:Y:S01]  /*0630*/  IMAD.SHL.U32 R5, R3, 0x2, RZ ;  /* 0x0000000203057824 */ /* 0x000fe200078e00ff */
[----:B------:R-:W-:Y:S01]  /*0640*/  LOP3.LUT R9, R9, 0xe0, R56, 0x78, !PT ;  /* 0x000000e009097812 */ /* 0x000fe200078e7838 */
[----:B------:R-:W-:Y:S01]  /*0650*/  IMAD.HI R0, R0, 0x2, RZ ;  /* 0x0000000200007827 */ /* 0x000fe200078e02ff */
[----:B------:R-:W-:-:S02]  /*0660*/  LOP3.LUT R44, R44, 0x30, R11, 0x78, !PT ;  /* 0x000000302c2c7812 */ /* 0x000fc400078e780b */
[----:B------:R-:W-:Y:S01]  /*0670*/  IADD3 R13, P0, P1, R5, c[0x0][0x168], R2 ;  /* 0x00005a00050d7a10 */ /* 0x000fe2000791e002 */
[----:B------:R-:W-:Y:S01]  /*0680*/  IMAD.SHL.U32 R5, R56, 0x20, RZ ;  /* 0x0000002038057824 */ /* 0x000fe200078e00ff */
[----:B------:R-:W-:Y:S01]  /*0690*/  IADD3.X R11, R7, c[0x0][0x174], R4, P2, P3 ;  /* 0x00005d00070b7a10 */ /* 0x000fe200017e6404 */
[----:B------:R-:W-:Y:S01]  /*06a0*/  IMAD.HI R3, R3, 0x2, RZ ;  /* 0x0000000203037827 */ /* 0x000fe200078e02ff */
[----:B------:R-:W-:Y:S02]  /*06b0*/  SHF.R.U32.HI R4, RZ, 0x4, R56 ;  /* 0x00000004ff047819 */ /* 0x000fe40000011638 */
[----:B------:R-:W-:Y:S01]  /*06c0*/  LOP3.LUT R5, R6, 0x60, R5, 0xf8, !PT ;  /* 0x0000006006057812 */ /* 0x000fe200078ef805 */
[----:B------:R-:W-:Y:S01]  /*06d0*/  IMAD.MOV.U32 R47, RZ, RZ, -0x800000 ;  /* 0xff800000ff2f7424 */ /* 0x000fe200078e00ff */
[----:B------:R-:W-:Y:S01]  /*06e0*/  LEA R54, R57, R12, 0x1 ;  /* 0x0000000c39367211 */ /* 0x000fe200078e08ff */
[----:B------:R-:W-:Y:S01]  /*06f0*/  IMAD.MOV.U32 R49, RZ, RZ, -0x800000 ;  /* 0xff800000ff317424 */ /* 0x000fe200078e00ff */
[----:B------:R-:W-:-:S02]  /*0700*/  LOP3.LUT R9, R9, 0x10, R60, 0x78, !PT ;  /* 0x0000001009097812 */ /* 0x000fc400078e783c */
[----:B------:R-:W-:Y:S02]  /*0710*/  SHF.R.U32.HI R2, RZ, 0x5, R56 ;  /* 0x00000005ff027819 */ /* 0x000fe40000011638 */
[----:B------:R-:W-:Y:S01]  /*0720*/  SGXT.U32 R4, R4, 0x4 ;  /* 0x000000040404781a */ /* 0x000fe20000000000 */
[----:B------:R-:W-:Y:S01]  /*0730*/  IMAD.U32 R54, R54, 0x80, R9 ;  /* 0x0000008036367824 */ /* 0x000fe200078e0009 */
[----:B------:R-:W-:Y:S02]  /*0740*/  LOP3.LUT R5, R5, 0x10, R60, 0x78, !PT ;  /* 0x0000001005057812 */ /* 0x000fe400078e783c */
[----:B------:R-:W-:Y:S01]  /*0750*/  SGXT.U32 R2, R2, 0x3 ;  /* 0x000000030202781a */ /* 0x000fe20000000000 */
[----:B------:R-:W-:Y:S01]  /*0760*/  IMAD R4, R4, c[0x0][0x1a4], RZ ;  /* 0x0000690004047a24 */ /* 0x000fe200078e02ff */
[----:B------:R-:W-:Y:S01]  /*0770*/  MOV R9, c[0x0][0x1a4] ;  /* 0x0000690000097a02 */ /* 0x000fe20000000f00 */
[----:B------:R-:W-:Y:S01]  /*0780*/  IMAD R45, R12, 0x10, R5 ;  /* 0x000000100c2d7824 */ /* 0x000fe200078e0205 */
[----:B------:R-:W-:Y:S01]  /*0790*/  SHF.L.U32 R12, R56, 0x3, RZ ;  /* 0x00000003380c7819 */ /* 0x000fe200000006ff */
[----:B------:R-:W-:Y:S01]  /*07a0*/  IMAD R2, R2, c[0x0][0x1b8], RZ ;  /* 0x00006e0002027a24 */ /* 0x000fe200078e02ff */
[----:B------:R-:W-:-:S02]  /*07b0*/  MOV R15, c[0x0][0x1b8] ;  /* 0x00006e00000f7a02 */ /* 0x000fc40000000f00 */
[----:B------:R-:W-:Y:S01]  /*07c0*/  IADD3.X R7, R3, c[0x0][0x16c], R0, P0, P1 ;  /* 0x00005b0003077a10 */ /* 0x000fe200007e2400 */
[----:B------:R-:W-:Y:S01]  /*07d0*/  IMAD R0, R9, 0x10, R4 ;  /* 0x0000001009007824 */ /* 0x000fe200078e0204 */
[----:B------:R-:W-:Y:S02]  /*07e0*/  SHF.R.S32.HI R14, RZ, 0x6, R56 ;  /* 0x00000006ff0e7819 */ /* 0x000fe40000011438 */
[----:B------:R-:W-:Y:S02]  /*07f0*/  LOP3.LUT R20, R12, 0x30, RZ, 0xc0, !PT ;  /* 0x000000300c147812 */ /* 0x000fe400078ec0ff */
[----:B------:R-:W-:Y:S02]  /*0800*/  LEA R3, R15, R2, 0x3 ;  /* 0x000000020f037211 */ /* 0x000fe400078e18ff */
[----:B------:R-:W-:Y:S01]  /*0810*/  SGXT R14, R14, 0x1 ;  /* 0x000000010e0e781a */ /* 0x000fe20000000200 */
[----:B------:R-:W-:Y:S01]  /*0820*/  IMAD R41, R57, 0x40, R20 ;  /* 0x0000004039297824 */ /* 0x000fe200078e0214 */
[----:B------:R-:W-:-:S02]  /*0830*/  LEA R42, P0, R4, R13, 0x1 ;  /* 0x0000000d042a7211 */ /* 0x000fc400078008ff */
[----:B------:R-:W-:Y:S02]  /*0840*/  LEA R8, P1, R0, R13, 0x1 ;  /* 0x0000000d00087211 */ /* 0x000fe400078208ff */
[-C--:B------:R-:W-:Y:S01]  /*0850*/  LEA R6, P2, R2, R10.reuse, 0x1 ;  /* 0x0000000a02067211 */ /* 0x080fe200078408ff */
[----:B------:R-:W-:Y:S01]  /*0860*/  CS2R R12, SRZ ;  /* 0x00000000000c7805 */ /* 0x000fe2000001ff00 */
[----:B------:R-:W-:Y:S02]  /*0870*/  LEA R10, P3, R3, R10, 0x1 ;  /* 0x0000000a030a7211 */ /* 0x000fe400078608ff */
[----:B------:R-:W-:Y:S02]  /*0880*/  LOP3.LUT R21, R14, 0x90, RZ, 0xc0, !PT ;  /* 0x000000900e157812 */ /* 0x000fe400078ec0ff */
[-C--:B------:R-:W-:Y:S01]  /*0890*/  LEA.HI.X.SX32 R43, R4, R7.reuse, 0x1, P0 ;  /* 0x00000007042b7211 */ /* 0x080fe200000f0eff */
[----:B------:R-:W-:Y:S01]  /*08a0*/  CS2R R14, SRZ ;  /* 0x00000000000e7805 */ /* 0x000fe2000001ff00 */
[----:B------:R-:W-:-:S02]  /*08b0*/  LEA.HI.X.SX32 R9, R0, R7, 0x1, P1 ;  /* 0x0000000700097211 */ /* 0x000fc400008f0eff */
[-C--:B------:R-:W-:Y:S02]  /*08c0*/  LEA.HI.X.SX32 R7, R2, R11.reuse, 0x1, P2 ;  /* 0x0000000b02077211 */ /* 0x080fe400010f0eff */
[----:B------:R-:W-:Y:S02]  /*08d0*/  LEA.HI.X.SX32 R11, R3, R11, 0x1, P3 ;  /* 0x0000000b030b7211 */ /* 0x000fe400018f0eff */
[----:B------:R-:W-:Y:S02]  /*08e0*/  MOV R3, 0x3f800000 ;  /* 0x3f80000000037802 */ /* 0x000fe40000000f00 */
[----:B------:R-:W-:Y:S02]  /*08f0*/  MOV R4, RZ ;  /* 0x000000ff00047202 */ /* 0x000fe40000000f00 */
[----:B------:R-:W-:Y:S02]  /*0900*/  MOV R0, RZ ;  /* 0x000000ff00007202 */ /* 0x000fe40000000f00 */
[----:B------:R-:W-:-:S02]  /*0910*/  MOV R5, 0x3f800000 ;  /* 0x3f80000000057802 */ /* 0x000fc40000000f00 */
[----:B------:R-:W-:Y:S02]  /*0920*/  MOV R2, RZ ;  /* 0x000000ff00027202 */ /* 0x000fe40000000f00 */
[--C-:B------:R-:W-:Y:S02]  /*0930*/  LOP3.LUT R46, R21, 0x17e, R60.reuse, 0x78, !PT ;  /* 0x0000017e152e7812 */ /* 0x100fe400078e783c */
[----:B------:R-:W-:Y:S02]  /*0940*/  LOP3.LUT R41, R41, 0x30, R60, 0x78, !PT ;  /* 0x0000003029297812 */ /* 0x000fe400078e783c */
.L_x_1:
[----:B------:R-:W-:-:S04]  /*0950*/  IMAD.WIDE R26, R4, 0x2, R42 ;  /* 0x00000002041a7825 */ /* 0x000fc800078e022a */
[----:B------:R-:W-:Y:S01]  /*0960*/  IMAD.WIDE R24, R4, 0x2, R8 ;  /* 0x0000000204187825 */ /* 0x000fe200078e0208 */
[----:B------:R-:W2:Y:S04]  /*0970*/  LDG.E.U16 R37, [R26.64] ;  /* 0x000000041a257981 */ /* 0x000ea8000c1e1500 */
[----:B------:R-:W3:Y:S01]  /*0980*/  LDG.E.U16 R40, [R24.64] ;  /* 0x0000000418287981 */ /* 0x000ee2000c1e1500 */
[----:B------:R-:W-:-:S03]  /*0990*/  IMAD.WIDE R50, R0, 0x2, R6 ;  /* 0x0000000200327825 */ /* 0x000fc600078e0206 */
[----:B------:R-:W-:Y:S01]  /*09a0*/  BAR.SYNC.DEFER_BLOCKING 0x0 ;  /* 0x0000000000007b1d */ /* 0x000fe20000010000 */
[----:B------:R-:W-:-:S05]  /*09b0*/  IMAD.WIDE R52, R0, 0x2, R10 ;  /* 0x0000000200347825 */ /* 0x000fca00078e020a */
[----:B--2---:R-:W-:Y:S04]  /*09c0*/  STS.U16 [R46+0x1000], R37 ;  /* 0x001000252e007388 */ /* 0x004fe80000000400 */
[----:B---3--:R-:W-:Y:S04]  /*09d0*/  STS.U16 [R46+0x1200], R40 ;  /* 0x001200282e007388 */ /* 0x008fe80000000400 */
[----:B------:R-:W-:Y:S06]  /*09e0*/  BAR.SYNC.DEFER_BLOCKING 0x0 ;  /* 0x0000000000007b1d */ /* 0x000fec0000010000 */
[----:B------:R0:W2:Y:S04]  /*09f0*/  LDG.E.U16 R50, [R50.64] ;  /* 0x0000000432327981 */ /* 0x0000a8000c1e1500 */
[----:B------:R-:W-:Y:S04]  /*0a00*/  LDSM.16.MT88.4 R20, [R54] ;  /* 0x000000003614783b */ /* 0x000fe80000004200 */
[----:B------:R-:W1:Y:S04]  /*0a10*/  LDSM.16.M88.4 R32, [R45+0x1000] ;  /* 0x001000002d20783b */ /* 0x000e680000000200 */
[----:B0-----:R0:W3:Y:S01]  /*0a20*/  LDG.E.U16 R51, [R52.64] ;  /* 0x0000000434337981 */ /* 0x0010e2000c1e1500 */
[----:B------:R-:W-:-:S03]  /*0a30*/  IADD3 R2, R2, 0x20, RZ ;  /* 0x0000002002027810 */ /* 0x000fc60007ffe0ff */
[----:B------:R-:W4:Y:S04]  /*0a40*/  LDSM.16.M88.4 R24, [R45+0x1200] ;  /* 0x001200002d18783b */ /* 0x000f280000000200 */
[----:B------:R-:W-:Y:S01]  /*0a50*/  BAR.SYNC.DEFER_BLOCKING 0x0 ;  /* 0x0000000000007b1d */ /* 0x000fe20000010000 */
[----:B------:R-:W-:Y:S01]  /*0a60*/  ISETP.GE.AND P0, PT, R2, c[0x0][0x1d0], PT ;  /* 0x0000740002007a0c */ /* 0x000fe20003f06270 */
[C---:B-1----:R-:W-:Y:S08]  /*0a70*/  HMMA.16816.F32 R28, R20.reuse, R32, RZ ;  /* 0x00000020141c723c */ /* 0x042ff000000018ff */
[C---:B------:R-:W-:Y:S08]  /*0a80*/  HMMA.16816.F32 R32, R20.reuse, R34, RZ ;  /* 0x000000221420723c */ /* 0x040ff000000018ff */
[C---:B----4-:R-:W-:Y:S08]  /*0a90*/  HMMA.16816.F32 R36, R20.reuse, R24, RZ ;  /* 0x000000181424723c */ /* 0x050ff000000018ff */
[----:B------:R-:W-:Y:S01]  /*0aa0*/  FMUL R24, R28, c[0x0][0x188] ;  /* 0x000062001c187a20 */ /* 0x000fe20000400000 */
[----:B------:R-:W-:Y:S01]  /*0ab0*/  HMMA.16816.F32 R20, R20, R26, RZ ;  /* 0x0000001a1414723c */ /* 0x000fe200000018ff */
[----:B------:R-:W-:-:S05]  /*0ac0*/  FMUL R25, R29, c[0x0][0x188] ;  /* 0x000062001d197a20 */ /* 0x000fca0000400000 */
[----:B------:R-:W-:Y:S01]  /*0ad0*/  FMNMX R25, R24, R25, !PT ;  /* 0x0000001918197209 */ /* 0x000fe20007800000 */
[----:B------:R-:W-:Y:S02]  /*0ae0*/  FMUL R24, R32, c[0x0][0x188] ;  /* 0x0000620020187a20 */ /* 0x000fe40000400000 */
[----:B------:R-:W-:Y:S02]  /*0af0*/  FMUL R26, R30, c[0x0][0x188] ;  /* 0x000062001e1a7a20 */ /* 0x000fe40000400000 */
[----:B------:R-:W-:Y:S01]  /*0b00*/  FMUL R27, R31, c[0x0][0x188] ;  /* 0x000062001f1b7a20 */ /* 0x000fe20000400000 */
[----:B------:R-:W-:Y:S01]  /*0b10*/  FMNMX R25, R24, R25, !PT ;  /* 0x0000001918197209 */ /* 0x000fe20007800000 */
[----:B------:R-:W-:-:S03]  /*0b20*/  FMUL R24, R33, c[0x0][0x188] ;  /* 0x0000620021187a20 */ /* 0x000fc60000400000 */
[----:B------:R-:W-:Y:S01]  /*0b30*/  FMNMX R27, R26, R27, !PT ;  /* 0x0000001b1a1b7209 */ /* 0x000fe20007800000 */
        /* <DEDUP_REMOVED lines=17> */
[----:B------:R-:W-:-:S04]  /*0c50*/  FMNMX R25, R25, R24, !PT ;  /* 0x0000001819197209 */ /* 0x000fc80007800000 */
[----:B------:R-:W-:Y:S01]  /*0c60*/  FMNMX R26, R26, R27, !PT ;  /* 0x0000001b1a1a7209 */ /* 0x000fe20007800000 */
[----:B------:R-:W1:Y:S01]  /*0c70*/  SHFL.BFLY PT, R24, R25, 0x2, 0x1f ;  /* 0x0c401f0019187f89 */ /* 0x000e6200000e0000 */
[----:B------:R-:W-:-:S05]  /*0c80*/  FMUL R27, R23, c[0x0][0x188] ;  /* 0x00006200171b7a20 */ /* 0x000fca0000400000 */
[----:B------:R-:W-:-:S05]  /*0c90*/  FMNMX R27, R27, R26, !PT ;  /* 0x0000001a1b1b7209 */ /* 0x000fca0007800000 */
[----:B------:R-:W4:Y:S01]  /*0ca0*/  SHFL.BFLY PT, R26, R27, 0x2, 0x1f ;  /* 0x0c401f001b1a7f89 */ /* 0x000f2200000e0000 */
[----:B-1----:R-:W-:-:S05]  /*0cb0*/  FMNMX R24, R25, R24, !PT ;  /* 0x0000001819187209 */ /* 0x002fca0007800000 */
[----:B------:R-:W1:Y:S01]  /*0cc0*/  SHFL.BFLY PT, R25, R24, 0x1, 0x1f ;  /* 0x0c201f0018197f89 */ /* 0x000e6200000e0000 */
[----:B----4-:R-:W-:Y:S02]  /*0cd0*/  FMNMX R26, R27, R26, !PT ;  /* 0x0000001a1b1a7209 */ /* 0x010fe40007800000 */
[----:B-1----:R-:W-:-:S03]  /*0ce0*/  FMNMX R40, R24, R25, !PT ;  /* 0x0000001918287209 */ /* 0x002fc60007800000 */
[----:B------:R-:W1:Y:S01]  /*0cf0*/  SHFL.BFLY PT, R25, R26, 0x1, 0x1f ;  /* 0x0c201f001a197f89 */ /* 0x000e6200000e0000 */
[----:B------:R-:W-:-:S05]  /*0d00*/  FMNMX R40, R40, R47, !PT ;  /* 0x0000002f28287209 */ /* 0x000fca0007800000 */
[--C-:B------:R-:W-:Y:S02]  /*0d10*/  FFMA R28, R28, c[0x0][0x188], -R40.reuse ;  /* 0x000062001c1c7a23 */ /* 0x100fe40000000828 */
[--C-:B------:R-:W-:Y:S02]  /*0d20*/  FFMA R29, R29, c[0x0][0x188], -R40.reuse ;  /* 0x000062001d1d7a23 */ /* 0x100fe40000000828 */
[----:B------:R-:W-:Y:S02]  /*0d30*/  FMUL R28, R28, 1.4426950216293334961 ;  /* 0x3fb8aa3b1c1c7820 */ /* 0x000fe40000400000 */
[----:B------:R-:W-:Y:S02]  /*0d40*/  FMUL R24, R29, 1.4426950216293334961 ;  /* 0x3fb8aa3b1d187820 */ /* 0x000fe40000400000 */
[--C-:B------:R-:W-:Y:S02]  /*0d50*/  FFMA R32, R32, c[0x0][0x188], -R40.reuse ;  /* 0x0000620020207a23 */ /* 0x100fe40000000828 */
[----:B------:R-:W-:Y:S01]  /*0d60*/  MUFU.EX2 R28, R28 ;  /* 0x0000001c001c7308 */ /* 0x000fe20000000800 */
[----:B------:R-:W-:-:S02]  /*0d70*/  FFMA R33, R33, c[0x0][0x188], -R40 ;  /* 0x0000620021217a23 */ /* 0x000fc40000000828 */
[----:B------:R-:W-:Y:S02]  /*0d80*/  FMUL R29, R32, 1.4426950216293334961 ;  /* 0x3fb8aa3b201d7820 */ /* 0x000fe40000400000 */
[--C-:B------:R-:W-:Y:S01]  /*0d90*/  FFMA R20, R20, c[0x0][0x188], -R40.reuse ;  /* 0x0000620014147a23 */ /* 0x100fe20000000828 */
[----:B-1----:R-:W-:Y:S02]  /*0da0*/  FMNMX R32, R26, R25, !PT ;  /* 0x000000191a207209 */ /* 0x002fe40007800000 */
[----:B------:R-:W1:Y:S01]  /*0db0*/  MUFU.EX2 R24, R24 ;  /* 0x0000001800187308 */ /* 0x000e620000000800 */
[----:B------:R-:W-:Y:S02]  /*0dc0*/  FFMA R27, R36, c[0x0][0x188], -R40 ;  /* 0x00006200241b7a23 */ /* 0x000fe40000000828 */
[----:B------:R-:W-:Y:S01]  /*0dd0*/  FADD R25, -R40, R47 ;  /* 0x0000002f28197221 */ /* 0x000fe20000000100 */
[----:B------:R-:W-:Y:S01]  /*0de0*/  FMNMX R32, R32, R49, !PT ;  /* 0x0000003120207209 */ /* 0x000fe20007800000 */
[----:B------:R-:W-:-:S02]  /*0df0*/  FMUL R33, R33, 1.4426950216293334961 ;  /* 0x3fb8aa3b21217820 */ /* 0x000fc40000400000 */
[----:B------:R-:W-:Y:S01]  /*0e00*/  FMUL R20, R20, 1.4426950216293334961 ;  /* 0x3fb8aa3b14147820 */ /* 0x000fe20000400000 */
[----:B------:R-:W-:Y:S01]  /*0e10*/  MUFU.EX2 R29, R29 ;  /* 0x0000001d001d7308 */ /* 0x000fe20000000800 */
[----:B------:R-:W-:Y:S02]  /*0e20*/  FMUL R27, R27, 1.4426950216293334961 ;  /* 0x3fb8aa3b1b1b7820 */ /* 0x000fe40000400000 */
[----:B------:R-:W-:Y:S02]  /*0e30*/  FMUL R25, R25, 1.4426950216293334961 ;  /* 0x3fb8aa3b19197820 */ /* 0x000fe40000400000 */
[----:B------:R-:W-:Y:S02]  /*0e40*/  FFMA R37, R37, c[0x0][0x188], -R40 ;  /* 0x0000620025257a23 */ /* 0x000fe40000000828 */
[----:B------:R-:W-:Y:S01]  /*0e50*/  FFMA R30, R30, c[0x0][0x188], -R32 ;  /* 0x000062001e1e7a23 */ /* 0x000fe20000000820 */
[----:B------:R1:W-:Y:S01]  /*0e60*/  MUFU.EX2 R48, R20 ;  /* 0x0000001400307308 */ /* 0x0003e20000000800 */
[----:B------:R-:W-:-:S02]  /*0e70*/  FMUL R37, R37, 1.4426950216293334961 ;  /* 0x3fb8aa3b25257820 */ /* 0x000fc40000400000 */
[----:B------:R-:W-:Y:S02]  /*0e80*/  FFMA R21, R21, c[0x0][0x188], -R40 ;  /* 0x0000620015157a23 */ /* 0x000fe40000000828 */
[----:B------:R-:W-:Y:S02]  /*0e90*/  FMUL R30, R30, 1.4426950216293334961 ;  /* 0x3fb8aa3b1e1e7820 */ /* 0x000fe40000400000 */
[----:B------:R-:W-:Y:S01]  /*0ea0*/  FFMA R31, R31, c[0x0][0x188], -R32 ;  /* 0x000062001f1f7a23 */ /* 0x000fe20000000820 */
[----:B------:R-:W-:Y:S01]  /*0eb0*/  MUFU.EX2 R36, R33 ;  /* 0x0000002100247308 */ /* 0x000fe20000000800 */
[----:B-1----:R-:W-:Y:S01]  /*0ec0*/  FADD R20, R28, R24 ;  /* 0x000000181c147221 */ /* 0x002fe20000000000 */
[----:B------:R-:W-:Y:S01]  /*0ed0*/  F2FP.PACK_AB R28, R24, R28 ;  /* 0x0000001c181c723e */ /* 0x000fe200000000ff */
[----:B------:R-:W-:Y:S02]  /*0ee0*/  FMUL R21, R21, 1.4426950216293334961 ;  /* 0x3fb8aa3b15157820 */ /* 0x000fe40000400000 */
[----:B------:R-:W-:-:S02]  /*0ef0*/  FMUL R58, R31, 1.4426950216293334961 ;  /* 0x3fb8aa3b1f3a7820 */ /* 0x000fc40000400000 */
[--C-:B------:R-:W-:Y:S01]  /*0f00*/  FFMA R34, R34, c[0x0][0x188], -R32.reuse ;  /* 0x0000620022227a23 */ /* 0x100fe20000000820 */
[----:B0-----:R-:W-:Y:S01]  /*0f10*/  MUFU.EX2 R53, R27 ;  /* 0x0000001b00357308 */ /* 0x001fe20000000800 */
[--C-:B------:R-:W-:Y:S02]  /*0f20*/  FFMA R35, R35, c[0x0][0x188], -R32.reuse ;  /* 0x0000620023237a23 */ /* 0x100fe40000000820 */
[----:B------:R-:W-:Y:S02]  /*0f30*/  FMUL R31, R34, 1.4426950216293334961 ;  /* 0x3fb8aa3b221f7820 */ /* 0x000fe40000400000 */
[--C-:B------:R-:W-:Y:S02]  /*0f40*/  FFMA R38, R38, c[0x0][0x188], -R32.reuse ;  /* 0x0000620026267a23 */ /* 0x100fe40000000820 */
[--C-:B------:R-:W-:Y:S01]  /*0f50*/  FFMA R39, R39, c[0x0][0x188], -R32.reuse ;  /* 0x0000620027277a23 */ /* 0x100fe20000000820 */
[----:B------:R-:W0:Y:S01]  /*0f60*/  MUFU.EX2 R33, R25 ;  /* 0x0000001900217308 */ /* 0x000e220000000800 */
[----:B------:R-:W-:-:S07]  /*0f70*/  FFMA R23, R23, c[0x0][0x188], -R32 ;  /* 0x0000620017177a23 */ /* 0x000fce0000000820 */
[----:B------:R-:W-:Y:S08]  /*0f80*/  MUFU.EX2 R52, R37 ;  /* 0x0000002500347308 */ /* 0x000ff00000000800 */
[----:B------:R1:W-:Y:S01]  /*0f90*/  MUFU.EX2 R37, R30 ;  /* 0x0000001e00257308 */ /* 0x0003e20000000800 */
[C---:B0-----:R-:W-:Y:S02]  /*0fa0*/  FMUL R16, R33.reuse, R16 ;  /* 0x0000001021107220 */ /* 0x041fe40000400000 */
[----:B------:R-:W-:-:S02]  /*0fb0*/  FMUL R17, R33, R17 ;  /* 0x0000001121117220 */ /* 0x000fc40000400000 */
[C---:B------:R-:W-:Y:S02]  /*0fc0*/  FMUL R12, R33.reuse, R12 ;  /* 0x0000000c210c7220 */ /* 0x040fe40000400000 */
[----:B------:R-:W-:Y:S01]  /*0fd0*/  FMUL R13, R33, R13 ;  /* 0x0000000d210d7220 */ /* 0x000fe20000400000 */
[----:B------:R0:W-:Y:S01]  /*0fe0*/  MUFU.EX2 R47, R21 ;  /* 0x00000015002f7308 */ /* 0x0001e20000000800 */
[----:B-1----:R-:W-:Y:S02]  /*0ff0*/  FADD R30, -R32, R49 ;  /* 0x00000031201e7221 */ /* 0x002fe40000000100 */
[----:B------:R-:W-:Y:S02]  /*1000*/  FADD R49, R29, R20 ;  /* 0x000000141d317221 */ /* 0x000fe40000000000 */
[----:B------:R-:W-:Y:S01]  /*1010*/  FMUL R34, R30, 1.4426950216293334961 ;  /* 0x3fb8aa3b1e227820 */ /* 0x000fe20000400000 */
[C---:B------:R-:W-:Y:S01]  /*1020*/  F2FP.PACK_AB R30, R36.reuse, R29 ;  /* 0x0000001d241e723e */ /* 0x040fe200000000ff */
[----:B------:R-:W-:Y:S01]  /*1030*/  FADD R20, R36, R49 ;  /* 0x0000003124147221 */ /* 0x000fe20000000000 */
[----:B------:R-:W1:Y:S01]  /*1040*/  MUFU.EX2 R58, R58 ;  /* 0x0000003a003a7308 */ /* 0x000e620000000800 */
[----:B0-----:R-:W-:-:S02]  /*1050*/  FMUL R21, R35, 1.4426950216293334961 ;  /* 0x3fb8aa3b23157820 */ /* 0x001fc40000400000 */
[----:B------:R-:W-:Y:S02]  /*1060*/  FMUL R35, R38, 1.4426950216293334961 ;  /* 0x3fb8aa3b26237820 */ /* 0x000fe40000400000 */
[----:B------:R-:W-:Y:S02]  /*1070*/  FMUL R36, R39, 1.4426950216293334961 ;  /* 0x3fb8aa3b27247820 */ /* 0x000fe40000400000 */
[----:B------:R-:W-:Y:S01]  /*1080*/  FFMA R38, R22, c[0x0][0x188], -R32 ;  /* 0x0000620016267a23 */ /* 0x000fe20000000820 */
[----:B------:R-:W0:Y:S01]  /*1090*/  MUFU.EX2 R31, R31 ;  /* 0x0000001f001f7308 */ /* 0x000e220000000800 */
[----:B------:R-:W-:-:S07]  /*10a0*/  FMUL R49, R23, 1.4426950216293334961 ;  /* 0x3fb8aa3b17317820 */ /* 0x000fce0000400000 */
[----:B------:R-:W4:Y:S01]  /*10b0*/  MUFU.EX2 R21, R21 ;  /* 0x0000001500157308 */ /* 0x000f220000000800 */
[----:B-1----:R-:W-:Y:S01]  /*10c0*/  FADD R22, R37, R58 ;  /* 0x0000003a25167221 */ /* 0x002fe20000000000 */
[----:B------:R-:W-:Y:S01]  /*10d0*/  F2FP.PACK_AB R29, R58, R37 ;  /* 0x000000253a1d723e */ /* 0x000fe200000000ff */
[----:B------:R-:W-:-:S05]  /*10e0*/  FMUL R37, R38, 1.4426950216293334961 ;  /* 0x3fb8aa3b26257820 */ /* 0x000fca0000400000 */
[----:B------:R-:W1:Y:S01]  /*10f0*/  MUFU.EX2 R34, R34 ;  /* 0x0000002200227308 */ /* 0x000e620000000800 */
[----:B0-----:R-:W-:Y:S01]  /*1100*/  FADD R22, R31, R22 ;  /* 0x000000161f167221 */ /* 0x001fe20000000000 */
[----:B--2---:R-:W-:Y:S06]  /*1110*/  STS.U16 [R44+0x1000], R50 ;  /* 0x001000322c007388 */ /* 0x004fec0000000400 */
[----:B------:R-:W0:Y:S01]  /*1120*/  MUFU.EX2 R35, R35 ;  /* 0x0000002300237308 */ /* 0x000e220000000800 */
[C---:B----4-:R-:W-:Y:S01]  /*1130*/  F2FP.PACK_AB R31, R21.reuse, R31 ;  /* 0x0000001f151f723e */ /* 0x050fe200000000ff */
[----:B------:R-:W-:Y:S01]  /*1140*/  FADD R22, R21, R22 ;  /* 0x0000001615167221 */ /* 0x000fe20000000000 */
[----:B---3--:R-:W-:Y:S05]  /*1150*/  STS.U16 [R44+0x1200], R51 ;  /* 0x001200332c007388 */ /* 0x008fea0000000400 */
[----:B------:R-:W2:Y:S01]  /*1160*/  MUFU.EX2 R36, R36 ;  /* 0x0000002400247308 */ /* 0x000ea20000000800 */
[C---:B-1----:R-:W-:Y:S01]  /*1170*/  FMUL R18, R34.reuse, R18 ;  /* 0x0000001222127220 */ /* 0x042fe20000400000 */
[----:B------:R-:W-:Y:S01]  /*1180*/  BAR.SYNC.DEFER_BLOCKING 0x0 ;  /* 0x0000000000007b1d */ /* 0x000fe20000010000 */
[----:B------:R-:W-:-:S02]  /*1190*/  FMUL R19, R34, R19 ;  /* 0x0000001322137220 */ /* 0x000fc40000400000 */
[C---:B------:R-:W-:Y:S02]  /*11a0*/  FMUL R14, R34.reuse, R14 ;  /* 0x0000000e220e7220 */ /* 0x040fe40000400000 */
[----:B0-----:R-:W-:Y:S01]  /*11b0*/  FADD R39, R35, R22 ;  /* 0x0000001623277221 */ /* 0x001fe20000000000 */
[----:B------:R-:W0:Y:S01]  /*11c0*/  MUFU.EX2 R37, R37 ;  /* 0x0000002500257308 */ /* 0x000e220000000800 */
[----:B------:R-:W-:Y:S02]  /*11d0*/  FMUL R15, R34, R15 ;  /* 0x0000000f220f7220 */ /* 0x000fe40000400000 */
[----:B--2---:R-:W-:-:S04]  /*11e0*/  FADD R38, R36, R39 ;  /* 0x0000002724267221 */ /* 0x004fc80000000000 */
[----:B0-----:R-:W-:Y:S01]  /*11f0*/  FADD R39, R37, R38 ;  /* 0x0000002625277221 */ /* 0x001fe20000000000 */
[----:B------:R-:W0:Y:S02]  /*1200*/  LDSM.16.M88.4 R24, [R41+0x1000] ;  /* 0x001000002918783b */ /* 0x000e240000000200 */
[----:B0-----:R-:W-:Y:S01]  /*1210*/  HMMA.16816.F32 R16, R28, R24, R16 ;  /* 0x000000181c10723c */ /* 0x001fe20000001810 */
[----:B------:R-:W0:Y:S06]  /*1220*/  MUFU.EX2 R24, R49 ;  /* 0x0000003100187308 */ /* 0x000e2c0000000800 */
[----:B------:R-:W-:-:S02]  /*1230*/  FADD R25, R53, R20 ;  /* 0x0000001435197221 */ /* 0x000fc40000000000 */
[----:B------:R-:W-:Y:S02]  /*1240*/  LDSM.16.M88.4 R20, [R41+0x1200] ;  /* 0x001200002914783b */ /* 0x000fe40000000200 */
[----:B------:R-:W-:-:S04]  /*1250*/  FADD R25, R52, R25 ;  /* 0x0000001934197221 */ /* 0x000fc80000000000 */
[----:B------:R-:W-:Y:S02]  /*1260*/  FADD R50, R48, R25 ;  /* 0x0000001930327221 */ /* 0x000fe40000000000 */
[----:B0-----:R-:W-:Y:S02]  /*1270*/  FADD R38, R24, R39 ;  /* 0x0000002718267221 */ /* 0x001fe40000000000 */
[----:B------:R-:W-:-:S03]  /*1280*/  FADD R25, R47, R50 ;  /* 0x000000322f197221 */ /* 0x000fc60000000000 */
[----:B------:R-:W0:Y:S04]  /*1290*/  SHFL.BFLY PT, R49, R38, 0x2, 0x1f ;  /* 0x0c401f0026317f89 */ /* 0x000e2800000e0000 */
[----:B------:R-:W1:Y:S01]  /*12a0*/  SHFL.BFLY PT, R39, R25, 0x2, 0x1f ;  /* 0x0c401f0019277f89 */ /* 0x000e6200000e0000 */
[----:B0-----:R-:W-:Y:S01]  /*12b0*/  FADD R49, R38, R49 ;  /* 0x0000003126317221 */ /* 0x001fe20000000000 */
[----:B------:R-:W-:Y:S01]  /*12c0*/  HMMA.16816.F32 R12, R28, R20, R12 ;  /* 0x000000141c0c723c */ /* 0x000fe2000000180c */
[----:B-1----:R-:W-:-:S03]  /*12d0*/  FADD R39, R25, R39 ;  /* 0x0000002719277221 */ /* 0x002fc60000000000 */
[----:B------:R-:W0:Y:S04]  /*12e0*/  SHFL.BFLY PT, R21, R49, 0x1, 0x1f ;  /* 0x0c201f0031157f89 */ /* 0x000e2800000e0000 */
[----:B------:R-:W1:Y:S01]  /*12f0*/  SHFL.BFLY PT, R20, R39, 0x1, 0x1f ;  /* 0x0c201f0027147f89 */ /* 0x000e6200000e0000 */
[----:B------:R-:W-:Y:S02]  /*1300*/  F2FP.PACK_AB R28, R52, R53 ;  /* 0x00000035341c723e */ /* 0x000fe400000000ff */
[----:B------:R-:W-:Y:S02]  /*1310*/  F2FP.PACK_AB R30, R47, R48 ;  /* 0x000000302f1e723e */ /* 0x000fe400000000ff */
[----:B------:R-:W-:Y:S02]  /*1320*/  F2FP.PACK_AB R29, R36, R35 ;  /* 0x00000023241d723e */ /* 0x000fe400000000ff */
[----:B------:R-:W-:-:S02]  /*1330*/  F2FP.PACK_AB R31, R24, R37 ;  /* 0x00000025181f723e */ /* 0x000fc400000000ff */
[----:B------:R-:W-:-:S05]  /*1340*/  MOV R47, R40 ;  /* 0x00000028002f7202 */ /* 0x000fca0000000f00 */
[----:B------:R-:W-:Y:S01]  /*1350*/  HMMA.16816.F32 R16, R28, R26, R16 ;  /* 0x0000001a1c10723c */ /* 0x000fe20000001810 */
[----:B0-----:R-:W-:-:S07]  /*1360*/  FADD R21, R49, R21 ;  /* 0x0000001531157221 */ /* 0x001fce0000000000 */
[----:B------:R-:W-:Y:S01]  /*1370*/  HMMA.16816.F32 R12, R28, R22, R12 ;  /* 0x000000161c0c723c */ /* 0x000fe2000000180c */
[----:B------:R-:W-:Y:S02]  /*1380*/  IMAD.MOV.U32 R49, RZ, RZ, R32 ;  /* 0x000000ffff317224 */ /* 0x000fe400078e0020 */
[----:B-1----:R-:W-:Y:S02]  /*1390*/  FADD R20, R39, R20 ;  /* 0x0000001427147221 */ /* 0x002fe40000000000 */
[----:B------:R-:W-:Y:S02]  /*13a0*/  FFMA R5, R34, R5, R21 ;  /* 0x0000000522057223 */ /* 0x000fe40000000015 */
[----:B------:R-:W-:Y:S01]  /*13b0*/  MOV R23, 0x20 ;  /* 0x0000002000177802 */ /* 0x000fe20000000f00 */
[----:B------:R-:W-:-:S04]  /*13c0*/  FFMA R3, R33, R3, R20 ;  /* 0x0000000321037223 */ /* 0x000fc80000000014 */
[C---:B------:R-:W-:Y:S02]  /*13d0*/  IMAD R0, R23.reuse, c[0x0][0x1b4], R0 ;  /* 0x00006d0017007a24 */ /* 0x040fe400078e0200 */
[----:B------:R-:W-:Y:S01]  /*13e0*/  IMAD R4, R23, c[0x0][0x1a4], R4 ;  /* 0x0000690017047a24 */ /* 0x000fe200078e0204 */
[----:B------:R-:W-:Y:S05]  /*13f0*/  @!P0 BRA `(.L_x_1) ;  /* 0xfffff55000008947 */ /* 0x000fea000383ffff */
.L_x_0:
[----:B------:R-:W-:Y:S01]  /*1400*/  LOP3.LUT R0, R60, 0x180, RZ, 0xc0, !PT ;  /* 0x000001803c007812 */ /* 0x000fe200078ec0ff */
[----:B---3--:R-:W-:Y:S01]  /*1410*/  IMAD R4, R61, c[0x0][0x1c0], RZ ;  /* 0x000070003d047a24 */ /* 0x008fe200078e02ff */
[----:B------:R-:W-:Y:S01]  /*1420*/  LOP3.LUT R2, R56, 0x1f, RZ, 0xc0, !PT ;  /* 0x0000001f38027812 */ /* 0x000fe200078ec0ff */
[----:B------:R-:W-:Y:S01]  /*1430*/  IMAD R6, R55, c[0x0][0x1c4], RZ ;  /* 0x0000710037067a24 */ /* 0x000fe200078e02ff */
[----:B------:R-:W-:Y:S01]  /*1440*/  MOV R27, R3 ;  /* 0x00000003001b7202 */ /* 0x000fe20000000f00 */
[----:B------:R-:W-:Y:S01]  /*1450*/  IMAD.MOV.U32 R25, RZ, RZ, R5 ;  /* 0x000000ffff197224 */ /* 0x000fe200078e0005 */
[----:B------:R-:W-:Y:S01]  /*1460*/  LEA R7, R2, R0, 0x2 ;  /* 0x0000000002077211 */ /* 0x000fe200078e10ff */
[----:B------:R-:W-:Y:S01]  /*1470*/  IMAD.MOV.U32 R26, RZ, RZ, 0x3dc6b27f ;  /* 0x3dc6b27fff1a7424 */ /* 0x000fe200078e00ff */
[C---:B------:R-:W-:Y:S01]  /*1480*/  FSETP.GEU.AND P4, PT, R27.reuse, 1.175494350822287508e-38, PT ;  /* 0x008000001b00780b */ /* 0x040fe20003f8e000 */
[----:B------:R-:W-:Y:S01]  /*1490*/  FMUL R2, R27, 8388608 ;  /* 0x4b0000001b027820 */ /* 0x000fe20000400000 */
[----:B------:R-:W-:Y:S01]  /*14a0*/  SHF.R.S32.HI R8, RZ, 0x5, R56 ;  /* 0x00000005ff087819 */ /* 0x000fe20000011438 */
[----:B------:R-:W-:Y:S01]  /*14b0*/  FMUL R0, R25, 8388608 ;  /* 0x4b00000019007820 */ /* 0x000fe20000400000 */
[----:B------:R-:W-:Y:S01]  /*14c0*/  SHF.L.U32 R5, R4, 0x1, RZ ;  /* 0x0000000104057819 */ /* 0x000fe200000006ff */
[----:B------:R-:W-:Y:S01]  /*14d0*/  BAR.SYNC.DEFER_BLOCKING 0x0 ;  /* 0x0000000000007b1d */ /* 0x000fe20000010000 */
[----:B------:R-:W-:Y:S01]  /*14e0*/  FSEL R2, R2, R27, !P4 ;  /* 0x0000001b02027208 */ /* 0x000fe20006000000 */
[----:B------:R-:W-:Y:S01]  /*14f0*/  IMAD.MOV.U32 R35, RZ, RZ, c[0x0][0x1c8] ;  /* 0x00007200ff237624 */ /* 0x000fe200078e00ff */
[C---:B------:R-:W-:Y:S01]  /*1500*/  SHF.L.U32 R10, R6.reuse, 0x1, RZ ;  /* 0x00000001060a7819 */ /* 0x040fe200000006ff */
[----:B------:R-:W-:Y:S01]  /*1510*/  IMAD.HI R6, R6, 0x2, RZ ;  /* 0x0000000206067827 */ /* 0x000fe200078e02ff */
[----:B------:R-:W-:-:S02]  /*1520*/  IADD3 R3, R2, -0x3f3504f3, RZ ;  /* 0xc0cafb0d02037810 */ /* 0x000fc40007ffe0ff */
[----:B------:R-:W-:Y:S02]  /*1530*/  SGXT R8, R8, 0x1 ;  /* 0x000000010808781a */ /* 0x000fe40000000200 */
[----:B------:R-:W-:Y:S02]  /*1540*/  LOP3.LUT R20, R56, 0x18, RZ, 0xc0, !PT ;  /* 0x0000001838147812 */ /* 0x000fe400078ec0ff */
[----:B------:R-:W-:Y:S02]  /*1550*/  LOP3.LUT R21, R3, 0xff800000, RZ, 0xc0, !PT ;  /* 0xff80000003157812 */ /* 0x000fe400078ec0ff */
[----:B------:R-:W-:Y:S01]  /*1560*/  IADD3 R3, P5, P6, R10, c[0x0][0x178], R5 ;  /* 0x00005e000a037a10 */ /* 0x000fe20007ebe005 */
[----:B------:R-:W-:Y:S01]  /*1570*/  IMAD.HI R5, R4, 0x2, RZ ;  /* 0x0000000204057827 */ /* 0x000fe200078e02ff */
[----:B------:R-:W-:Y:S02]  /*1580*/  FSETP.GEU.AND P3, PT, R25, 1.175494350822287508e-38, PT ;  /* 0x008000001900780b */ /* 0x000fe40003f6e000 */
[----:B------:R-:W-:-:S02]  /*1590*/  SHF.L.U32 R10, R56, 0x2, RZ ;  /* 0x00000002380a7819 */ /* 0x000fc400000006ff */
[----:B------:R-:W-:Y:S01]  /*15a0*/  LOP3.LUT R8, R7, 0x808, R8, 0x78, !PT ;  /* 0x0000080807087812 */ /* 0x000fe200078e7808 */
[----:B------:R-:W-:Y:S01]  /*15b0*/  IMAD R7, R20, 0x8, R57 ;  /* 0x0000000814077824 */ /* 0x000fe200078e0239 */
[----:B------:R-:W-:Y:S02]  /*15c0*/  LOP3.LUT R9, R56, 0xe0, RZ, 0xc0, !PT ;  /* 0x000000e038097812 */ /* 0x000fe400078ec0ff */
[----:B------:R-:W-:Y:S02]  /*15d0*/  FSEL R0, R0, R25, !P3 ;  /* 0x0000001900007208 */ /* 0x000fe40005800000 */
[----:B------:R-:W-:Y:S02]  /*15e0*/  LOP3.LUT R10, R10, 0x1c0, RZ, 0xc0, !PT ;  /* 0x000001c00a0a7812 */ /* 0x000fe400078ec0ff */
[----:B------:R-:W-:Y:S02]  /*15f0*/  IADD3.X R5, R6, c[0x0][0x17c], R5, P5, P6 ;  /* 0x00005f0006057a10 */ /* 0x000fe40002fec405 */
[----:B------:R-:W-:Y:S01]  /*1600*/  FSETP.GT.AND P2, PT, |R27|, 8.50705917302346158658e+37, PT ;  /* 0x7e8000001b00780b */ /* 0x000fe20003f44200 */
[----:B------:R-:W-:Y:S01]  /*1610*/  IMAD R57, R57, 0x8, R10 ;  /* 0x0000000839397824 */ /* 0x000fe200078e020a */
[----:B------:R-:W-:-:S02]  /*1620*/  FSEL R6, RZ, -23, P4 ;  /* 0xc1b80000ff067808 */ /* 0x000fc40002000000 */
[----:B------:R-:W-:Y:S02]  /*1630*/  LEA R22, R7, R9, 0x2 ;  /* 0x0000000907167211 */ /* 0x000fe400078e10ff */
[----:B------:R-:W-:Y:S01]  /*1640*/  FSETP.GT.AND P4, PT, |R25|, 8.50705917302346158658e+37, PT ;  /* 0x7e8000001900780b */ /* 0x000fe20003f84200 */
[----:B------:R0:W1:Y:S01]  /*1650*/  I2F R7, R21 ;  /* 0x0000001500077306 */ /* 0x0000620000201400 */
[----:B------:R-:W-:Y:S02]  /*1660*/  IADD3 R9, R0, -0x3f3504f3, RZ ;  /* 0xc0cafb0d00097810 */ /* 0x000fe40007ffe0ff */
[C---:B------:R-:W-:Y:S02]  /*1670*/  FSETP.GEU.AND P1, PT, |R27|.reuse, 1.175494350822287508e-38, PT ;  /* 0x008000001b00780b */ /* 0x040fe40003f2e200 */
[----:B------:R-:W-:Y:S01]  /*1680*/  FSEL R10, RZ, -23, P3 ;  /* 0xc1b80000ff0a7808 */ /* 0x000fe20001800000 */
[----:B------:R-:W-:Y:S01]  /*1690*/  @P2 FMUL R27, R27, 0.25 ;  /* 0x3e8000001b1b2820 */ /* 0x000fe20000400000 */
[----:B------:R-:W-:Y:S01]  /*16a0*/  FSETP.GEU.AND P3, PT, |R25|, 1.175494350822287508e-38, PT ;  /* 0x008000001900780b */ /* 0x000fe20003f6e200 */
[----:B------:R-:W-:Y:S01]  /*16b0*/  @P2 FMUL R17, R17, 0.25 ;  /* 0x3e80000011112820 */ /* 0x000fe20000400000 */
[----:B------:R-:W-:Y:S01]  /*16c0*/  LOP3.LUT R9, R9, 0xff800000, RZ, 0xc0, !PT ;  /* 0xff80000009097812 */ /* 0x000fe200078ec0ff */
[----:B------:R-:W-:Y:S01]  /*16d0*/  @P2 FMUL R13, R13, 0.25 ;  /* 0x3e8000000d0d2820 */ /* 0x000fe20000400000 */
[----:B------:R-:W-:Y:S01]  /*16e0*/  SHF.R.U32.HI R11, RZ, 0x1, R20 ;  /* 0x00000001ff0b7819 */ /* 0x000fe20000011614 */
[----:B------:R-:W-:Y:S01]  /*16f0*/  @P4 FMUL R25, R25, 0.25 ;  /* 0x3e80000019194820 */ /* 0x000fe20000400000 */
[----:B------:R-:W2:Y:S01]  /*1700*/  I2F R23, R9 ;  /* 0x0000000900177306 */ /* 0x000ea20000201400 */
[----:B0-----:R-:W-:Y:S01]  /*1710*/  IADD3 R21, R2, -R21, RZ ;  /* 0x8000001502157210 */ /* 0x001fe20007ffe0ff */
[----:B------:R-:W-:Y:S01]  /*1720*/  @P2 FMUL R12, R12, 0.25 ;  /* 0x3e8000000c0c2820 */ /* 0x000fe20000400000 */
[----:B------:R-:W-:Y:S01]  /*1730*/  LEA R11, R22, R11, 0x2 ;  /* 0x0000000b160b7211 */ /* 0x000fe200078e10ff */
[----:B------:R-:W-:Y:S01]  /*1740*/  @!P1 FMUL R27, R27, 16777216 ;  /* 0x4b8000001b1b9820 */ /* 0x000fe20000400000 */
[----:B------:R-:W-:Y:S01]  /*1750*/  LOP3.LUT R60, R60, 0x1f8, RZ, 0xc0, !PT ;  /* 0x000001f83c3c7812 */ /* 0x000fe200078ec0ff */
[----:B------:R-:W-:Y:S01]  /*1760*/  FADD R21, R21, -1 ;  /* 0xbf80000015157421 */ /* 0x000fe20000000000 */
[----:B------:R-:W-:Y:S01]  /*1770*/  LOP3.LUT P0, RZ, R56, 0x80, RZ, 0xc0, !PT ;  /* 0x0000008038ff7812 */ /* 0x000fe2000780c0ff */
[----:B------:R-:W-:Y:S01]  /*1780*/  @!P3 FMUL R25, R25, 16777216 ;  /* 0x4b8000001919b820 */ /* 0x000fe20000400000 */
[----:B------:R-:W0:Y:S01]  /*1790*/  MUFU.RCP R22, R27 ;  /* 0x0000001b00167308 */ /* 0x000e220000001000 */
[----:B-1----:R-:W-:Y:S01]  /*17a0*/  FFMA.FTZ R6, R7, 1.1920928955078125e-07, R6 ;  /* 0x3400000007067823 */ /* 0x002fe20000010006 */
[----:B------:R-:W-:Y:S01]  /*17b0*/  SHF.R.U32.HI R56, RZ, 0x1, R56 ;  /* 0x00000001ff387819 */ /* 0x000fe20000011638 */
[----:B------:R-:W-:Y:S01]  /*17c0*/  @P2 FMUL R16, R16, 0.25 ;  /* 0x3e80000010102820 */ /* 0x000fe20000400000 */
[----:B------:R-:W-:Y:S01]  /*17d0*/  ISETP.GE.U32.AND P2, PT, R2, 0x7f800000, PT ;  /* 0x7f8000000200780c */ /* 0x000fe20003f46070 */
[----:B------:R-:W-:Y:S01]  /*17e0*/  @P4 FMUL R15, R15, 0.25 ;  /* 0x3e8000000f0f4820 */ /* 0x000fe20000400000 */
[----:B------:R-:W-:Y:S01]  /*17f0*/  LOP3.LUT R4, R56, 0x4, RZ, 0xc0, !PT ;  /* 0x0000000438047812 */ /* 0x000fe200078ec0ff */
[----:B--2---:R-:W-:Y:S01]  /*1800*/  FFMA.FTZ R7, R23, 1.1920928955078125e-07, R10 ;  /* 0x3400000017077823 */ /* 0x004fe2000001000a */
[----:B------:R-:W1:Y:S01]  /*1810*/  MUFU.RCP R20, R25 ;  /* 0x0000001900147308 */ /* 0x000e620000001000 */
[----:B------:R-:W-:Y:S01]  /*1820*/  FFMA.FTZ R10, R21, R26, -0.16845393180847167969 ;  /* 0xbe2c7f30150a7423 */ /* 0x000fe2000001001a */
[----:B------:R-:W-:Y:S01]  /*1830*/  IADD3 R4, R4, R57, RZ ;  /* 0x0000003904047210 */ /* 0x000fe20007ffe0ff */
[----:B------:R-:W-:-:S02]  /*1840*/  @P4 FMUL R14, R14, 0.25 ;  /* 0x3e8000000e0e4820 */ /* 0x000fc40000400000 */
[----:B------:R-:W-:Y:S02]  /*1850*/  @P4 FMUL R18, R18, 0.25 ;  /* 0x3e80000012124820 */ /* 0x000fe40000400000 */
[----:B------:R-:W-:Y:S02]  /*1860*/  FFMA.FTZ R10, R21, R10, 0.1716887056827545166 ;  /* 0x3e2fcf2a150a7423 */ /* 0x000fe4000001000a */
[----:B------:R-:W-:Y:S02]  /*1870*/  @P4 FMUL R19, R19, 0.25 ;  /* 0x3e80000013134820 */ /* 0x000fe40000400000 */
[----:B------:R-:W-:Y:S02]  /*1880*/  @!P1 FMUL R17, R17, 16777216 ;  /* 0x4b80000011119820 */ /* 0x000fe40000400000 */
[----:B------:R-:W-:Y:S02]  /*1890*/  @!P1 FMUL R13, R13, 16777216 ;  /* 0x4b8000000d0d9820 */ /* 0x000fe40000400000 */
[----:B------:R-:W-:-:S02]  /*18a0*/  @!P1 FMUL R12, R12, 16777216 ;  /* 0x4b8000000c0c9820 */ /* 0x000fc40000400000 */
[----:B------:R-:W-:Y:S01]  /*18b0*/  @!P1 FMUL R16, R16, 16777216 ;  /* 0x4b80000010109820 */ /* 0x000fe20000400000 */
[----:B------:R-:W-:Y:S01]  /*18c0*/  ISETP.GE.U32.AND P1, PT, R0, 0x7f800000, PT ;  /* 0x7f8000000000780c */ /* 0x000fe20003f26070 */
[----:B------:R-:W-:Y:S02]  /*18d0*/  @!P3 FMUL R15, R15, 16777216 ;  /* 0x4b8000000f0fb820 */ /* 0x000fe40000400000 */
[----:B------:R-:W-:Y:S02]  /*18e0*/  @!P3 FMUL R14, R14, 16777216 ;  /* 0x4b8000000e0eb820 */ /* 0x000fe40000400000 */
[----:B------:R-:W-:Y:S02]  /*18f0*/  @!P3 FMUL R18, R18, 16777216 ;  /* 0x4b8000001212b820 */ /* 0x000fe40000400000 */
[----:B------:R-:W-:Y:S02]  /*1900*/  FFMA.FTZ R10, R21, R10, -0.17900948226451873779 ;  /* 0xbe374e43150a7423 */ /* 0x000fe4000001000a */
[----:B------:R-:W-:-:S02]  /*1910*/  @!P3 FMUL R19, R19, 16777216 ;  /* 0x4b8000001313b820 */ /* 0x000fc40000400000 */
[C---:B0-----:R-:W-:Y:S02]  /*1920*/  FMUL R24, R22.reuse, R17 ;  /* 0x0000001116187220 */ /* 0x041fe40000400000 */
[C---:B------:R-:W-:Y:S02]  /*1930*/  FMUL R13, R22.reuse, R13 ;  /* 0x0000000d160d7220 */ /* 0x040fe40000400000 */
[C---:B------:R-:W-:Y:S02]  /*1940*/  FMUL R12, R22.reuse, R12 ;  /* 0x0000000c160c7220 */ /* 0x040fe40000400000 */
[----:B------:R-:W-:Y:S01]  /*1950*/  FMUL R23, R22, R16 ;  /* 0x0000001016177220 */ /* 0x000fe20000400000 */
[----:B------:R-:W-:Y:S01]  /*1960*/  F2FP.PACK_AB R13, R13, R24 ;  /* 0x000000180d0d723e */ /* 0x000fe200000000ff */
[----:B-1----:R-:W-:Y:S01]  /*1970*/  FMUL R15, R20, R15 ;  /* 0x0000000f140f7220 */ /* 0x002fe20000400000 */
[----:B------:R-:W-:Y:S01]  /*1980*/  IADD3 R24, R0, -R9, RZ ;  /* 0x8000000900187210 */ /* 0x000fe20007ffe0ff */
[----:B------:R-:W-:Y:S01]  /*1990*/  FMUL R14, R20, R14 ;  /* 0x0000000e140e7220 */ /* 0x000fe20000400000 */
[----:B------:R-:W-:Y:S01]  /*19a0*/  F2FP.PACK_AB R23, R12, R23 ;  /* 0x000000170c17723e */ /* 0x000fe200000000ff */
[----:B------:R-:W-:Y:S01]  /*19b0*/  FMUL R17, R20, R18 ;  /* 0x0000001214117220 */ /* 0x000fe20000400000 */
[----:B------:R-:W-:Y:S01]  /*19c0*/  LOP3.LUT R12, R8, 0x4, RZ, 0x3c, !PT ;  /* 0x00000004080c7812 */ /* 0x000fe200078e3cff */
[C---:B------:R-:W-:Y:S01]  /*19d0*/  FFMA.FTZ R10, R21.reuse, R10, 0.20512372255325317383 ;  /* 0x3e520bf4150a7423 */ /* 0x040fe2000001000a */
[----:B------:R-:W-:Y:S01]  /*19e0*/  STS [R8+0x200], R13 ;  /* 0x0002000d08007388 */ /* 0x000fe20000000800 */
[----:B------:R-:W-:Y:S01]  /*19f0*/  FMUL R20, R20, R19 ;  /* 0x0000001314147220 */ /* 0x000fe20000400000 */
[----:B------:R-:W-:Y:S01]  /*1a00*/  F2FP.PACK_AB R17, R14, R17 ;  /* 0x000000110e11723e */ /* 0x000fe200000000ff */
[----:B------:R-:W-:Y:S01]  /*1a10*/  FFMA.FTZ R10, R21, R10, -0.24046532809734344482 ;  /* 0xbe763c8b150a7423 */ /* 0x000fe2000001000a */
[----:B------:R-:W-:Y:S01]  /*1a20*/  STS [R8], R23 ;  /* 0x0000001708007388 */ /* 0x000fe20000000800 */
[----:B------:R-:W-:Y:S01]  /*1a30*/  FADD R24, R24, -1 ;  /* 0xbf80000018187421 */ /* 0x000fe20000000000 */
[----:B------:R-:W-:Y:S01]  /*1a40*/  F2FP.PACK_AB R15, R15, R20 ;  /* 0x000000140f0f723e */ /* 0x000fe200000000ff */
[----:B------:R-:W-:Y:S01]  /*1a50*/  FFMA.FTZ R10, R21, R10, 0.28857114911079406738 ;  /* 0x3e93bf99150a7423 */ /* 0x000fe2000001000a */
[----:B------:R0:W-:Y:S01]  /*1a60*/  STS [R12+0x400], R17 ;  /* 0x000400110c007388 */ /* 0x0001e20000000800 */
[----:B------:R-:W-:Y:S01]  /*1a70*/  FFMA.FTZ R9, R24, R26, -0.16845393180847167969 ;  /* 0xbe2c7f3018097423 */ /* 0x000fe2000001001a */
[----:B------:R-:W-:Y:S01]  /*1a80*/  LOP3.LUT R19, R11, 0x8, RZ, 0x3c, !PT ;  /* 0x000000080b137812 */ /* 0x000fe200078e3cff */
[----:B------:R-:W-:Y:S01]  /*1a90*/  FFMA.FTZ R10, R21, R10, -0.36067417263984680176 ;  /* 0xbeb8aa49150a7423 */ /* 0x000fe2000001000a */
[----:B------:R1:W-:Y:S01]  /*1aa0*/  STS [R12+0x600], R15 ;  /* 0x0006000f0c007388 */ /* 0x0003e20000000800 */
[----:B------:R-:W-:-:S02]  /*1ab0*/  IMAD R14, R59, c[0x0][0x1c8], RZ ;  /* 0x000072003b0e7a24 */ /* 0x000fc400078e02ff */
[----:B------:R-:W-:Y:S01]  /*1ac0*/  FFMA.FTZ R10, R21, R10, 0.48089820146560668945 ;  /* 0x3ef6384a150a7423 */ /* 0x000fe2000001000a */
[----:B------:R-:W-:Y:S01]  /*1ad0*/  BAR.SYNC.DEFER_BLOCKING 0x0 ;  /* 0x0000000000007b1d */ /* 0x000fe20000010000 */
[C---:B------:R-:W-:Y:S01]  /*1ae0*/  FFMA.FTZ R9, R24.reuse, R9, 0.1716887056827545166 ;  /* 0x3e2fcf2a18097423 */ /* 0x040fe20000010009 */
[----:B------:R-:W-:Y:S01]  /*1af0*/  LEA R16, R35, R14, 0x1 ;  /* 0x0000000e23107211 */ /* 0x000fe200078e08ff */
[----:B------:R-:W-:Y:S01]  /*1b00*/  FFMA.FTZ R10, R21, R10, -0.72134751081466674805 ;  /* 0xbf38aa3b150a7423 */ /* 0x000fe2000001000a */
[----:B0-----:R-:W-:Y:S01]  /*1b10*/  LOP3.LUT R17, R11, 0x4, RZ, 0x3c, !PT ;  /* 0x000000040b117812 */ /* 0x001fe200078e3cff */
[----:B------:R-:W-:Y:S01]  /*1b20*/  FFMA.FTZ R9, R24, R9, -0.17900948226451873779 ;  /* 0xbe374e4318097423 */ /* 0x000fe20000010009 */
[----:B------:R-:W-:Y:S01]  /*1b30*/  LEA R18, R35, R16, 0x1 ;  /* 0x0000001023127211 */ /* 0x000fe200078e08ff */
[C---:B------:R-:W-:Y:S01]  /*1b40*/  FMUL R10, R21.reuse, R10 ;  /* 0x0000000a150a7220 */ /* 0x040fe20000400000 */
[----:B------:R-:W-:Y:S01]  /*1b50*/  LEA R8, P3, R14, R3, 0x1 ;  /* 0x000000030e087211 */ /* 0x000fe200078608ff */
[----:B------:R-:W-:Y:S01]  /*1b60*/  FFMA.FTZ R9, R24, R9, 0.20512372255325317383 ;  /* 0x3e520bf418097423 */ /* 0x000fe20000010009 */
[----:B-1----:R-:W-:Y:S01]  /*1b70*/  LEA R12, P5, R18, R3, 0x1 ;  /* 0x00000003120c7211 */ /* 0x002fe200078a08ff */
[----:B------:R-:W-:-:S02]  /*1b80*/  FMUL R10, R21, R10 ;  /* 0x0000000a150a7220 */ /* 0x000fc40000400000 */
[----:B------:R-:W-:Y:S02]  /*1b90*/  FFMA.FTZ R9, R24, R9, -0.24046532809734344482 ;  /* 0xbe763c8b18097423 */ /* 0x000fe40000010009 */
[----:B------:R-:W-:Y:S01]  /*1ba0*/  FFMA.FTZ R25, R21, 1.4426950216293334961, R10 ;  /* 0x3fb8aa3b15197823 */ /* 0x000fe2000001000a */
[----:B------:R-:W-:Y:S01]  /*1bb0*/  LOP3.LUT R21, R11, 0xc, RZ, 0x3c, !PT ;  /* 0x0000000c0b157812 */ /* 0x000fe200078e3cff */
[C---:B------:R-:W-:Y:S01]  /*1bc0*/  IMAD R20, R35.reuse, 0x2, R18 ;  /* 0x0000000223147824 */ /* 0x040fe200078e0212 */
[----:B------:R-:W-:Y:S01]  /*1bd0*/  LEA R10, P4, R16, R3, 0x1 ;  /* 0x00000003100a7211 */ /* 0x000fe200078808ff */
[----:B------:R-:W-:Y:S01]  /*1be0*/  FFMA.FTZ R13, R24, R9, 0.28857114911079406738 ;  /* 0x3e93bf99180d7423 */ /* 0x000fe20000010009 */
[----:B------:R-:W-:Y:S01]  /*1bf0*/  LEA.HI.X.SX32 R9, R14, R5, 0x1, P3 ;  /* 0x000000050e097211 */ /* 0x000fe200018f0eff */
[----:B------:R-:W-:Y:S01]  /*1c00*/  FADD R6, R6, R25 ;  /* 0x0000001906067221 */ /* 0x000fe20000000000 */
[----:B------:R-:W-:Y:S01]  /*1c10*/  LEA R22, R35, R20, 0x1 ;  /* 0x0000001423167211 */ /* 0x000fe200078e08ff */
[----:B------:R-:W-:Y:S01]  /*1c20*/  FFMA.FTZ R15, R24, R13, -0.36067417263984680176 ;  /* 0xbeb8aa49180f7423 */ /* 0x000fe2000001000d */
[----:B------:R0:W1:Y:S01]  /*1c30*/  LDS R27, [R11] ;  /* 0x000000000b1b7984 */ /* 0x0000620000000800 */
[----:B------:R-:W-:-:S02]  /*1c40*/  LEA.HI.X.SX32 R13, R18, R5, 0x1, P5 ;  /* 0x00000005120d7211 */ /* 0x000fc400028f0eff */
[----:B------:R-:W-:Y:S01]  /*1c50*/  LEA R26, R35, R22, 0x1 ;  /* 0x00000016231a7211 */ /* 0x000fe200078e08ff */
[----:B------:R-:W2:Y:S01]  /*1c60*/  LDS R29, [R17] ;  /* 0x00000000111d7984 */ /* 0x000ea20000000800 */
[----:B------:R-:W-:-:S03]  /*1c70*/  FFMA.FTZ R15, R24, R15, 0.48089820146560668945 ;  /* 0x3ef6384a180f7423 */ /* 0x000fc6000001000f */
[----:B------:R3:W4:Y:S01]  /*1c80*/  LDS R31, [R19] ;  /* 0x00000000131f7984 */ /* 0x0007220000000800 */
[C---:B------:R-:W-:Y:S01]  /*1c90*/  IMAD R28, R35.reuse, 0x2, R26 ;  /* 0x00000002231c7824 */ /* 0x040fe200078e021a */
[----:B0-----:R-:W-:Y:S02]  /*1ca0*/  LEA.HI.X.SX32 R11, R16, R5, 0x1, P4 ;  /* 0x00000005100b7211 */ /* 0x001fe400020f0eff */
[----:B------:R0:W5:Y:S01]  /*1cb0*/  LDS R33, [R21] ;  /* 0x0000000015217984 */ /* 0x0001620000000800 */
[-C--:B------:R-:W-:Y:S02]  /*1cc0*/  LEA R16, P3, R20, R3.reuse, 0x1 ;  /* 0x0000000314107211 */ /* 0x080fe400078608ff */
[----:B------:R-:W-:Y:S01]  /*1cd0*/  LEA R14, P4, R22, R3, 0x1 ;  /* 0x00000003160e7211 */ /* 0x000fe200078808ff */
[----:B---3--:R-:W-:Y:S01]  /*1ce0*/  FFMA.FTZ R19, R24, R15, -0.72134751081466674805 ;  /* 0xbf38aa3b18137423 */ /* 0x008fe2000001000f */
[----:B------:R-:W-:Y:S02]  /*1cf0*/  LEA R30, R35, R28, 0x1 ;  /* 0x0000001c231e7211 */ /* 0x000fe400078e08ff */
[----:B------:R-:W-:Y:S01]  /*1d00*/  LEA.HI.X.SX32 R17, R20, R5, 0x1, P3 ;  /* 0x0000000514117211 */ /* 0x000fe200018f0eff */
[----:B------:R-:W-:Y:S01]  /*1d10*/  FMUL R19, R24, R19 ;  /* 0x0000001318137220 */ /* 0x000fe20000400000 */
[----:B------:R-:W-:-:S02]  /*1d20*/  LEA.HI.X.SX32 R15, R22, R5, 0x1, P4 ;  /* 0x00000005160f7211 */ /* 0x000fc400020f0eff */
[-C--:B------:R-:W-:Y:S02]  /*1d30*/  LEA R20, P3, R26, R3.reuse, 0x1 ;  /* 0x000000031a147211 */ /* 0x080fe400078608ff */
[-C--:B------:R-:W-:Y:S02]  /*1d40*/  LEA R18, P4, R28, R3.reuse, 0x1 ;  /* 0x000000031c127211 */ /* 0x080fe400078808ff */
[----:B------:R-:W-:Y:S01]  /*1d50*/  LEA R22, P5, R30, R3, 0x1 ;  /* 0x000000031e167211 */ /* 0x000fe200078a08ff */
[----:B------:R-:W-:Y:S01]  /*1d60*/  FMUL R3, R24, R19 ;  /* 0x0000001318037220 */ /* 0x000fe20000400000 */
[-C--:B0-----:R-:W-:Y:S02]  /*1d70*/  LEA.HI.X.SX32 R21, R26, R5.reuse, 0x1, P3 ;  /* 0x000000051a157211 */ /* 0x081fe400018f0eff */
[----:B------:R-:W-:Y:S01]  /*1d80*/  LEA.HI.X.SX32 R19, R28, R5, 0x1, P4 ;  /* 0x000000051c137211 */ /* 0x000fe200020f0eff */
[----:B------:R-:W-:Y:S01]  /*1d90*/  FFMA.FTZ R24, R24, 1.4426950216293334961, R3 ;  /* 0x3fb8aa3b18187823 */ /* 0x000fe20000010003 */
[----:B------:R-:W-:-:S02]  /*1da0*/  @P2 MOV R3, 0x7f800000 ;  /* 0x7f80000000032802 */ /* 0x000fc40000000f00 */
[----:B------:R-:W-:Y:S01]  /*1db0*/  LEA.HI.X.SX32 R23, R30, R5, 0x1, P5 ;  /* 0x000000051e177211 */ /* 0x000fe200028f0eff */
[----:B------:R-:W-:Y:S01]  /*1dc0*/  @P1 IMAD.MOV.U32 R5, RZ, RZ, 0x7f800000 ;  /* 0x7f800000ff051424 */ /* 0x000fe200078e00ff */
[C---:B------:R-:W-:Y:S01]  /*1dd0*/  FSETP.NEU.AND P3, PT, R2.reuse, RZ, PT ;  /* 0x000000ff0200720b */ /* 0x040fe20003f6d000 */
[----:B------:R-:W-:Y:S02]  /*1de0*/  FADD R7, R7, R24 ;  /* 0x0000001807077221 */ /* 0x000fe40000000000 */
[----:B------:R-:W-:Y:S01]  /*1df0*/  @P2 FFMA.FTZ R6, R2, R3, +INF ;  /* 0x7f80000002062423 */ /* 0x000fe20000010003 */
[C---:B------:R-:W-:Y:S01]  /*1e00*/  FSETP.NEU.AND P2, PT, R0.reuse, RZ, PT ;  /* 0x000000ff0000720b */ /* 0x040fe20003f4d000 */
[----:B------:R-:W-:Y:S01]  /*1e10*/  @P1 FFMA.FTZ R7, R0, R5, +INF ;  /* 0x7f80000000071423 */ /* 0x000fe20000010005 */
[----:B-1----:R-:W-:Y:S01]  /*1e20*/  PRMT R0, R27, 0x7632, R0 ;  /* 0x000076321b007816 */ /* 0x002fe20000000000 */
[----:B------:R0:W-:Y:S01]  /*1e30*/  STG.E.U16 [R8.64], R27 ;  /* 0x0000001b08007986 */ /* 0x0001e2000c101504 */
[----:B--2---:R-:W-:-:S02]  /*1e40*/  PRMT R2, R29, 0x7632, R2 ;  /* 0x000076321d027816 */ /* 0x004fc40000000002 */
[----:B------:R-:W-:Y:S01]  /*1e50*/  FSEL R3, R6, -INF , P3 ;  /* 0xff80000006037808 */ /* 0x000fe20001800000 */
[----:B------:R1:W-:Y:S01]  /*1e60*/  STG.E.U16 [R10.64], R29 ;  /* 0x0000001d0a007986 */ /* 0x0003e2000c101504 */
[----:B------:R-:W-:-:S03]  /*1e70*/  FSEL R7, R7, -INF , P2 ;  /* 0xff80000007077808 */ /* 0x000fc60001000000 */
[----:B----4-:R2:W-:Y:S01]  /*1e80*/  STG.E.U16 [R12.64], R31 ;  /* 0x0000001f0c007986 */ /* 0x0105e2000c101504 */
[----:B------:R-:W-:Y:S02]  /*1e90*/  FFMA R6, R3, 0.69314718246459960938, R40 ;  /* 0x3f31721803067823 */ /* 0x000fe40000000028 */
[----:B------:R-:W-:Y:S01]  /*1ea0*/  FFMA R7, R7, 0.69314718246459960938, R32 ;  /* 0x3f31721807077823 */ /* 0x000fe20000000020 */
[----:B0-----:R-:W-:Y:S01]  /*1eb0*/  PRMT R9, R31, 0x7632, R9 ;  /* 0x000076321f097816 */ /* 0x001fe20000000009 */
[----:B-----5:R2:W-:Y:S01]  /*1ec0*/  STG.E.U16 [R16.64], R33 ;  /* 0x0000002110007986 */ /* 0x0205e2000c101504 */
[----:B-1----:R-:W-:-:S03]  /*1ed0*/  PRMT R11, R33, 0x7632, R11 ;  /* 0x00007632210b7816 */ /* 0x002fc6000000000b */
[----:B------:R2:W-:Y:S04]  /*1ee0*/  STG.E.U16 [R14.64], R0 ;  /* 0x000000000e007986 */ /* 0x0005e8000c101504 */
[----:B------:R2:W-:Y:S04]  /*1ef0*/  STG.E.U16 [R20.64], R2 ;  /* 0x0000000214007986 */ /* 0x0005e8000c101504 */
[----:B------:R2:W-:Y:S04]  /*1f00*/  STG.E.U16 [R18.64], R9 ;  /* 0x0000000912007986 */ /* 0x0005e8000c101504 */
[----:B------:R2:W-:Y:S04]  /*1f10*/  STG.E.U16 [R22.64], R11 ;  /* 0x0000000b16007986 */ /* 0x0005e8000c101504 */
[----:B------:R-:W-:Y:S06]  /*1f20*/  BAR.SYNC.DEFER_BLOCKING 0x0 ;  /* 0x0000000000007b1d */ /* 0x000fec0000010000 */
[----:B------:R2:W-:Y:S04]  /*1f30*/  STS.64 [R60], R6 ;  /* 0x000000063c007388 */ /* 0x0005e80000000a00 */
[----:B------:R-:W-:Y:S06]  /*1f40*/  BAR.SYNC.DEFER_BLOCKING 0x0 ;  /* 0x0000000000007b1d */ /* 0x000fec0000010000 */
[----:B------:R-:W-:Y:S05]  /*1f50*/  @P0 EXIT ;  /* 0x000000000000094d */ /* 0x000fea0003800000 */
[----:B--2---:R-:W0:Y:S01]  /*1f60*/  LDS R5, [R4] ;  /* 0x0000000004057984 */ /* 0x004e220000000800 */
[----:B------:R-:W-:Y:S01]  /*1f70*/  IMAD R61, R61, c[0x0][0x1cc], RZ ;  /* 0x000073003d3d7a24 */ /* 0x000fe200078e02ff */
[C---:B------:R-:W-:Y:S01]  /*1f80*/  SHF.L.U32 R3, R55.reuse, 0x2, RZ ;  /* 0x0000000237037819 */ /* 0x040fe200000006ff */
[----:B------:R-:W-:-:S03]  /*1f90*/  IMAD.HI R0, R55, 0x4, RZ ;  /* 0x0000000437007827 */ /* 0x000fc600078e02ff */
[C---:B------:R-:W-:Y:S01]  /*1fa0*/  SHF.L.U32 R2, R61.reuse, 0x2, RZ ;  /* 0x000000023d027819 */ /* 0x040fe200000006ff */
[----:B------:R-:W-:-:S03]  /*1fb0*/  IMAD.HI R61, R61, 0x4, RZ ;  /* 0x000000043d3d7827 */ /* 0x000fc600078e02ff */
[----:B------:R-:W-:-:S04]  /*1fc0*/  IADD3 R2, P0, P1, R3, c[0x0][0x180], R2 ;  /* 0x0000600003027a10 */ /* 0x000fc8000791e002 */
[----:B------:R-:W-:-:S05]  /*1fd0*/  IADD3.X R3, R0, c[0x0][0x184], R61, P0, P1 ;  /* 0x0000610000037a10 */ /* 0x000fca00007e243d */
[----:B0-----:R-:W-:Y:S01]  /*1fe0*/  STG.E [R2.64], R5 ;  /* 0x0000000502007986 */ /* 0x001fe2000c101904 */
[----:B------:R-:W-:Y:S05]  /*1ff0*/  EXIT ;  /* 0x000000000000794d */ /* 0x000fea0003800000 */
.L_x_2:
[----:B------:R-:W-:-:S00]  /*2000*/  BRA `(.L_x_2) ;  /* 0xfffffff000007947 */ /* 0x000fc0000383ffff */
[----:B------:R-:W-:-:S00]  /*2010*/  NOP ;  /* 0x0000000000007918 */ /* 0x000fc00000000000 */
        /* <DEDUP_REMOVED lines=14> */
.L_x_3:


//--------------------- .nv.global.init           --------------------------
	.section	.nv.global.init,"aw",@progbits
.nv.global.init:
	.type		_$_str,@object
	.size		_$_str,(.L_0 - _$_str)
_$_str:
        /*0000*/ 	.byte	0x5f, 0x5f, 0x43, 0x55, 0x44, 0x41, 0x5f, 0x46, 0x54, 0x5a, 0x00
.L_0:


//--------------------- .nv.shared.attn_fwd       --------------------------
	.section	.nv.shared.attn_fwd,"aw",@nobits
	.sectionflags	@""
	.align	16
